	.target	sm_90a

	.elftype	@"ET_EXEC"


//--------------------- .note.nv.tkinfo           --------------------------
	.section	.note.nv.tkinfo,"",@"SHT_NOTE"
	.sectionflags	@"SHF_NOTE_NV_TKINFO"
	.tkinfo
        /*0018*/ 	.word	0x00000002
        /*0030*/ 	.string	""
        /*0030*/ 	.string	"ptxas"
        /*0030*/ 	.string	"Cuda compilation tools, release 13.0, V13.0.88"
        /*0030*/ 	.string	"Build cuda_13.0.r13.0/compiler.36424714_0"
        /*0030*/ 	.string	"-arch sm_90a -m 64 "



//--------------------- .note.nv.cuinfo           --------------------------
	.section	.note.nv.cuinfo,"",@"SHT_NOTE"
	.sectionflags	@"SHF_NOTE_NV_CUINFO"
        /*0018*/ 	.short	0x0002
        /*001a*/ 	.short	0x005a
        /*001c*/ 	.short	0x0082
	.zero		2


//--------------------- .nv.info                  --------------------------
	.section	.nv.info,"",@"SHT_CUDA_INFO"
	.align	4


	//----- nvinfo : EIATTR_REGCOUNT
	.align		4
        /*0000*/ 	.byte	0x04, 0x2f
        /*0002*/ 	.short	(.L_15 - .L_14)
	.align		4
.L_14:
        /*0004*/ 	.word	index@(_ZN7cutlass13device_kernelINS_4gemm6kernel13GemmUniversalIN4cute5tupleIJiiiiEEENS1_10collective13CollectiveMmaINS1_34MainloopSm90TmaGmmaWarpSpecializedILi3ENS5_IJNS4_1CILi2EEESB_NSA_ILi1EEEEEENS1_32KernelTmaWarpSpecializedPingpongEEENS5_IJNSA_ILi64EEESG_SG_EEENS_10bfloat16_tENS5_IJlSC_lEEESI_SJ_NS4_8TiledMMAINS4_8MMA_AtomIJNS4_4SM904GMMA27MMA_64x64x16_F32BF16BF16_SSILNSN_5MajorE0ELSP_0ELNSN_7ScaleInE1ELSQ_1EEEEEENS4_6LayoutINS5_IJSC_SC_SC_EEENS5_IJNSA_ILi0EEESV_SV_EEEEENS5_IJNS4_10UnderscoreESY_SY_EEEEENS4_23SM90_TMA_LOAD_MULTICASTENS4_14ComposedLayoutINS4_7SwizzleILi3ELi4ELi3EEENS4_18smem_ptr_flag_bitsILi16EEENST_INS5_IJNSA_ILi8EEESG_EEENS5_IJSG_SC_EEEEEEEvNS4_8identityES11_S1B_vS1C_EENS_8epilogue10collective6detail29Sm90TmaWarpSpecializedAdapterINS1F_15DefaultEpilogueISI_SJ_SJ_NS1E_6thread17LinearCombinationISI_Li1EffLNS1J_9ScaleType4KindE0ELNS_15FloatRoundStyleE2ESI_EENS1_15EpilogueDefaultEEEEEvvEEEEvNT_6ParamsE)
        /*0008*/ 	.word	0x000000a8


	//----- nvinfo : EIATTR_FRAME_SIZE
	.align		4
.L_15:
        /*000c*/ 	.byte	0x04, 0x11
        /*000e*/ 	.short	(.L_17 - .L_16)
	.align		4
.L_16:
        /*0010*/ 	.word	index@(_ZN7cutlass13device_kernelINS_4gemm6kernel13GemmUniversalIN4cute5tupleIJiiiiEEENS1_10collective13CollectiveMmaINS1_34MainloopSm90TmaGmmaWarpSpecializedILi3ENS5_IJNS4_1CILi2EEESB_NSA_ILi1EEEEEENS1_32KernelTmaWarpSpecializedPingpongEEENS5_IJNSA_ILi64EEESG_SG_EEENS_10bfloat16_tENS5_IJlSC_lEEESI_SJ_NS4_8TiledMMAINS4_8MMA_AtomIJNS4_4SM904GMMA27MMA_64x64x16_F32BF16BF16_SSILNSN_5MajorE0ELSP_0ELNSN_7ScaleInE1ELSQ_1EEEEEENS4_6LayoutINS5_IJSC_SC_SC_EEENS5_IJNSA_ILi0EEESV_SV_EEEEENS5_IJNS4_10UnderscoreESY_SY_EEEEENS4_23SM90_TMA_LOAD_MULTICASTENS4_14ComposedLayoutINS4_7SwizzleILi3ELi4ELi3EEENS4_18smem_ptr_flag_bitsILi16EEENST_INS5_IJNSA_ILi8EEESG_EEENS5_IJSG_SC_EEEEEEEvNS4_8identityES11_S1B_vS1C_EENS_8epilogue10collective6detail29Sm90TmaWarpSpecializedAdapterINS1F_15DefaultEpilogueISI_SJ_SJ_NS1E_6thread17LinearCombinationISI_Li1EffLNS1J_9ScaleType4KindE0ELNS_15FloatRoundStyleE2ESI_EENS1_15EpilogueDefaultEEEEEvvEEEEvNT_6ParamsE)
        /*0014*/ 	.word	0x00000008


	//----- nvinfo : EIATTR_MIN_STACK_SIZE
	.align		4
.L_17:
        /*0018*/ 	.byte	0x04, 0x12
        /*001a*/ 	.short	(.L_19 - .L_18)
	.align		4
.L_18:
        /*001c*/ 	.word	index@(_ZN7cutlass13device_kernelINS_4gemm6kernel13GemmUniversalIN4cute5tupleIJiiiiEEENS1_10collective13CollectiveMmaINS1_34MainloopSm90TmaGmmaWarpSpecializedILi3ENS5_IJNS4_1CILi2EEESB_NSA_ILi1EEEEEENS1_32KernelTmaWarpSpecializedPingpongEEENS5_IJNSA_ILi64EEESG_SG_EEENS_10bfloat16_tENS5_IJlSC_lEEESI_SJ_NS4_8TiledMMAINS4_8MMA_AtomIJNS4_4SM904GMMA27MMA_64x64x16_F32BF16BF16_SSILNSN_5MajorE0ELSP_0ELNSN_7ScaleInE1ELSQ_1EEEEEENS4_6LayoutINS5_IJSC_SC_SC_EEENS5_IJNSA_ILi0EEESV_SV_EEEEENS5_IJNS4_10UnderscoreESY_SY_EEEEENS4_23SM90_TMA_LOAD_MULTICASTENS4_14ComposedLayoutINS4_7SwizzleILi3ELi4ELi3EEENS4_18smem_ptr_flag_bitsILi16EEENST_INS5_IJNSA_ILi8EEESG_EEENS5_IJSG_SC_EEEEEEEvNS4_8identityES11_S1B_vS1C_EENS_8epilogue10collective6detail29Sm90TmaWarpSpecializedAdapterINS1F_15DefaultEpilogueISI_SJ_SJ_NS1E_6thread17LinearCombinationISI_Li1EffLNS1J_9ScaleType4KindE0ELNS_15FloatRoundStyleE2ESI_EENS1_15EpilogueDefaultEEEEEvvEEEEvNT_6ParamsE)
        /*0020*/ 	.word	0x00000008
.L_19:


//--------------------- .nv.compat                --------------------------
	.section	.nv.compat,"",@"SHT_CUDA_COMPAT_INFO"
	.align	4
        /*0000*/ 	.byte	0x02, 0x09, 0x01, 0x00, 0x02, 0x02, 0x04, 0x00, 0x02, 0x05, 0x05, 0x00, 0x03, 0x07, 0x01, 0x01
        /*0010*/ 	.byte	0x02, 0x03, 0x01, 0x00, 0x02, 0x06, 0x01, 0x00, 0x04, 0x0b, 0x08, 0x00, 0x00, 0x00, 0x00, 0x00
        /*0020*/ 	.byte	0x00, 0x00, 0x00, 0x00


//--------------------- .nv.info._ZN7cutlass13device_kernelINS_4gemm6kernel13GemmUniversalIN4cute5tupleIJiiiiEEENS1_10collective13CollectiveMmaINS1_34MainloopSm90TmaGmmaWarpSpecializedILi3ENS5_IJNS4_1CILi2EEESB_NSA_ILi1EEEEEENS1_32KernelTmaWarpSpecializedPingpongEEENS5_IJNSA_ILi64EEESG_SG_EEENS_10bfloat16_tENS5_IJlSC_lEEESI_SJ_NS4_8TiledMMAINS4_8MMA_AtomIJNS4_4SM904GMMA27MMA_64x64x16_F32BF16BF16_SSILNSN_5MajorE0ELSP_0ELNSN_7ScaleInE1ELSQ_1EEEEEENS4_6LayoutINS5_IJSC_SC_SC_EEENS5_IJNSA_ILi0EEESV_SV_EEEEENS5_IJNS4_10UnderscoreESY_SY_EEEEENS4_23SM90_TMA_LOAD_MULTICASTENS4_14ComposedLayoutINS4_7SwizzleILi3ELi4ELi3EEENS4_18smem_ptr_flag_bitsILi16EEENST_INS5_IJNSA_ILi8EEESG_EEENS5_IJSG_SC_EEEEEEEvNS4_8identityES11_S1B_vS1C_EENS_8epilogue10collective6detail29Sm90TmaWarpSpecializedAdapterINS1F_15DefaultEpilogueISI_SJ_SJ_NS1E_6thread17LinearCombinationISI_Li1EffLNS1J_9ScaleType4KindE0ELNS_15FloatRoundStyleE2ESI_EENS1_15EpilogueDefaultEEEEEvvEEEEvNT_6ParamsE --------------------------
	.section	.nv.info._ZN7cutlass13device_kernelINS_4gemm6kernel13GemmUniversalIN4cute5tupleIJiiiiEEENS1_10collective13CollectiveMmaINS1_34MainloopSm90TmaGmmaWarpSpecializedILi3ENS5_IJNS4_1CILi2EEESB_NSA_ILi1EEEEEENS1_32KernelTmaWarpSpecializedPingpongEEENS5_IJNSA_ILi64EEESG_SG_EEENS_10bfloat16_tENS5_IJlSC_lEEESI_SJ_NS4_8TiledMMAINS4_8MMA_AtomIJNS4_4SM904GMMA27MMA_64x64x16_F32BF16BF16_SSILNSN_5MajorE0ELSP_0ELNSN_7ScaleInE1ELSQ_1EEEEEENS4_6LayoutINS5_IJSC_SC_SC_EEENS5_IJNSA_ILi0EEESV_SV_EEEEENS5_IJNS4_10UnderscoreESY_SY_EEEEENS4_23SM90_TMA_LOAD_MULTICASTENS4_14ComposedLayoutINS4_7SwizzleILi3ELi4ELi3EEENS4_18smem_ptr_flag_bitsILi16EEENST_INS5_IJNSA_ILi8EEESG_EEENS5_IJSG_SC_EEEEEEEvNS4_8identityES11_S1B_vS1C_EENS_8epilogue10collective6detail29Sm90TmaWarpSpecializedAdapterINS1F_15DefaultEpilogueISI_SJ_SJ_NS1E_6thread17LinearCombinationISI_Li1EffLNS1J_9ScaleType4KindE0ELNS_15FloatRoundStyleE2ESI_EENS1_15EpilogueDefaultEEEEEvvEEEEvNT_6ParamsE,"",@"SHT_CUDA_INFO"
	.sectionflags	@""
	.align	4


	//----- nvinfo : EIATTR_CUDA_API_VERSION
	.align		4
        /*0000*/ 	.byte	0x04, 0x37
        /*0002*/ 	.short	(.L_21 - .L_20)
.L_20:
        /*0004*/ 	.word	0x00000082


	//----- nvinfo : EIATTR_KPARAM_INFO
	.align		4
.L_21:
        /*0008*/ 	.byte	0x04, 0x17
        /*000a*/ 	.short	(.L_23 - .L_22)
.L_22:
        /*000c*/ 	.word	0x00000000
        /*0010*/ 	.short	0x0000
        /*0012*/ 	.short	0x0070
        /*0014*/ 	.byte	0x00, 0xf0, 0x01, 0x10


	//----- nvinfo : EIATTR_SPARSE_MMA_MASK
	.align		4
.L_23:
        /*0018*/ 	.byte	0x03, 0x50
        /*001a*/ 	.short	0x0000


	//----- nvinfo : EIATTR_MAXREG_COUNT
	.align		4
        /*001c*/ 	.byte	0x03, 0x1b
        /*001e*/ 	.short	0x00a8


	//----- nvinfo : EIATTR_NUM_BARRIERS
	.align		4
        /*0020*/ 	.byte	0x02, 0x4c
        /*0022*/ 	.byte	0x01
	.zero		1


	//----- nvinfo : EIATTR_EXTERNS
	.align		4
        /*0024*/ 	.byte	0x04, 0x0f
        /*0026*/ 	.short	(.L_25 - .L_24)


	//   ....[0]....
	.align		4
.L_24:
        /*0028*/ 	.word	index@(__assertfail)


	//----- nvinfo : EIATTR_ANNOTATIONS
	.align		4
.L_25:
        /*002c*/ 	.byte	0x04, 0x55
        /*002e*/ 	.short	(.L_27 - .L_26)


	//   ....[0]....
.L_26:
        /*0030*/ 	.word	0x00000001
        /*0034*/ 	.byte	0x90, 0x0d, 0x00, 0x00, 0x01, 0x00, 0x00, 0x00, 0x80, 0x45, 0x00, 0x00, 0x01, 0x00, 0x00, 0x00
        /*0044*/ 	.byte	0x00, 0x53, 0x00, 0x00


	//----- nvinfo : EIATTR_MERCURY_ISA_VERSION
	.align		4
.L_27:
        /*0048*/ 	.byte	0x03, 0x5f
        /*004a*/ 	.short	0x0101


	//----- nvinfo : EIATTR_INT_WARP_WIDE_INSTR_OFFSETS
	.align		4
        /*004c*/ 	.byte	0x04, 0x31
        /*004e*/ 	.short	(.L_29 - .L_28)


	//   ....[0]....
.L_28:
        /*0050*/ 	.word	0x00000510


	//   ....[1]....
        /*0054*/ 	.word	0x00000540


	//   ....[2]....
        /*0058*/ 	.word	0x00000580


	//   ....[3]....
        /*005c*/ 	.word	0x000006b0


	//   ....[4]....
        /*0060*/ 	.word	0x000006c0


	//   ....[5]....
        /*0064*/ 	.word	0x000006d0


	//   ....[6]....
        /*0068*/ 	.word	0x00000770


	//   ....[7]....
        /*006c*/ 	.word	0x000007b0


	//   ....[8]....
        /*0070*/ 	.word	0x00002000


	//----- nvinfo : EIATTR_COOP_GROUP_MASK_REGIDS
	.align		4
.L_29:
        /*0074*/ 	.byte	0x04, 0x29
        /*0076*/ 	.short	(.L_31 - .L_30)


	//   ....[0]....
.L_30:
        /*0078*/ 	.word	0xffffffff


	//   ....[1]....
        /*007c*/ 	.word	0xffffffff


	//   ....[2]....
        /*0080*/ 	.word	0xffffffff


	//   ....[3]....
        /*0084*/ 	.word	0xffffffff


	//   ....[4]....
        /*0088*/ 	.word	0xffffffff


	//   ....[5]....
        /*008c*/ 	.word	0xffffffff


	//   ....[6]....
        /*0090*/ 	.word	0xffffffff


	//----- nvinfo : EIATTR_COOP_GROUP_INSTR_OFFSETS
	.align		4
.L_31:
        /*0094*/ 	.byte	0x04, 0x28
        /*0096*/ 	.short	(.L_33 - .L_32)


	//   ....[0]....
.L_32:
        /*0098*/ 	.word	0x00000070


	//   ....[1]....
        /*009c*/ 	.word	0x00000080


	//   ....[2]....
        /*00a0*/ 	.word	0x00000140


	//   ....[3]....
        /*00a4*/ 	.word	0x000002d0


	//   ....[4]....
        /*00a8*/ 	.word	0x00000310


	//   ....[5]....
        /*00ac*/ 	.word	0x000006f0


	//   ....[6]....
        /*00b0*/ 	.word	0x00000930


	//----- nvinfo : EIATTR_REG_RECONFIG
	.align		4
.L_33:
        /*00b4*/ 	.byte	0x01, 0x54
	.zero		2


	//----- nvinfo : EIATTR_SYSCALL_OFFSETS
	.align		4
        /*00b8*/ 	.byte	0x04, 0x46
        /*00ba*/ 	.short	(.L_35 - .L_34)


	//   ....[0]....
.L_34:
        /*00bc*/ 	.word	0x00001840


	//----- nvinfo : EIATTR_MBARRIER_INSTR_OFFSETS
	.align		4
.L_35:
        /*00c0*/ 	.byte	0x04, 0x39
        /*00c2*/ 	.short	(.L_37 - .L_36)


	//   ....[0]....
.L_36:
        /*00c4*/ 	.word	0x00000260
        /*00c8*/ 	.word	0x000000ff
        /*00cc*/ 	.word	0x00000000
        /*00d0*/ 	.short	0x0100
        /*00d2*/ 	.byte	0x08
	.zero		1


	//   ....[1]....
        /*00d4*/ 	.word	0x00000270
        /*00d8*/ 	.word	0x000000ff
        /*00dc*/ 	.word	0x00000018
        /*00e0*/ 	.short	0x0100
        /*00e2*/ 	.byte	0x08
	.zero		1


	//   ....[2]....
        /*00e4*/ 	.word	0x00000280
        /*00e8*/ 	.word	0x000000ff
        /*00ec*/ 	.word	0x00000008
        /*00f0*/ 	.short	0x0100
        /*00f2*/ 	.byte	0x08
	.zero		1


	//   ....[3]....
        /*00f4*/ 	.word	0x00000290
        /*00f8*/ 	.word	0x000000ff
        /*00fc*/ 	.word	0x00000020
        /*0100*/ 	.short	0x0100
        /*0102*/ 	.byte	0x08
	.zero		1


	//   ....[4]....
        /*0104*/ 	.word	0x000002a0
        /*0108*/ 	.word	0x000000ff
        /*010c*/ 	.word	0x00000010
        /*0110*/ 	.short	0x0100
        /*0112*/ 	.byte	0x08
	.zero		1


	//   ....[5]....
        /*0114*/ 	.word	0x000002b0
        /*0118*/ 	.word	0x000000ff
        /*011c*/ 	.word	0x00000028
        /*0120*/ 	.short	0x0100
        /*0122*/ 	.byte	0x08
	.zero		1


	//   ....[6]....
        /*0124*/ 	.word	0x000007e0
        /*0128*/ 	.word	0x000000ff
        /*012c*/ 	.word	0x00000060
        /*0130*/ 	.short	0x0100
        /*0132*/ 	.byte	0x08
	.zero		1


	//   ....[7]....
        /*0134*/ 	.word	0x00000870
        /*0138*/ 	.word	0x000000ff
        /*013c*/ 	.word	0x00000068
        /*0140*/ 	.short	0x0100
        /*0142*/ 	.byte	0x08
	.zero		1


	//   ....[8]....
        /*0144*/ 	.word	0x000008b0
        /*0148*/ 	.word	0x000000ff
        /*014c*/ 	.word	0x00000040
        /*0150*/ 	.short	0x0100
        /*0152*/ 	.byte	0x09
	.zero		1


	//   ....[9]....
        /*0154*/ 	.word	0x000008c0
        /*0158*/ 	.word	0x000000ff
        /*015c*/ 	.word	0x00000048
        /*0160*/ 	.short	0x0100
        /*0162*/ 	.byte	0x09
	.zero		1


	//   ....[10]....
        /*0164*/ 	.word	0x000008d0
        /*0168*/ 	.word	0x000000ff
        /*016c*/ 	.word	0x00000050
        /*0170*/ 	.short	0x0100
        /*0172*/ 	.byte	0x09
	.zero		1


	//   ....[11]....
        /*0174*/ 	.word	0x000008e0
        /*0178*/ 	.word	0x000000ff
        /*017c*/ 	.word	0x00000058
        /*0180*/ 	.short	0x0100
        /*0182*/ 	.byte	0x09
	.zero		1


	//   ....[12]....
        /*0184*/ 	.word	0x00001720
        /*0188*/ 	.word	0x0000003f
        /*018c*/ 	.word	0x00000000
        /*0190*/ 	.short	0x010a
        /*0192*/ 	.byte	0x2a
	.zero		1


	//   ....[13]....
        /*0194*/ 	.word	0x000018c0
        /*0198*/ 	.word	0x00000003
        /*019c*/ 	.word	0x00000000
        /*01a0*/ 	.short	0x010a
        /*01a2*/ 	.byte	0x3f
	.zero		1


	//   ....[14]....
        /*01a4*/ 	.word	0x00001900
        /*01a8*/ 	.word	0x00000003
        /*01ac*/ 	.word	0x00000000
        /*01b0*/ 	.short	0x010a
        /*01b2*/ 	.byte	0x3f
	.zero		1


	//   ....[15]....
        /*01b4*/ 	.word	0x00001c00
        /*01b8*/ 	.word	0x000000ff
        /*01bc*/ 	.word	0x00000000
        /*01c0*/ 	.short	0x010a
        /*01c2*/ 	.byte	0x04
	.zero		1


	//   ....[16]....
        /*01c4*/ 	.word	0x00001c40
        /*01c8*/ 	.word	0x000000ff
        /*01cc*/ 	.word	0x00000000
        /*01d0*/ 	.short	0x010a
        /*01d2*/ 	.byte	0x04
	.zero		1


	//   ....[17]....
        /*01d4*/ 	.word	0x00001ea0
        /*01d8*/ 	.word	0x00000005
        /*01dc*/ 	.word	0x00000000
        /*01e0*/ 	.short	0x0101
        /*01e2*/ 	.byte	0x3f
	.zero		1


	//   ....[18]....
        /*01e4*/ 	.word	0x00001fa0
        /*01e8*/ 	.word	0x00000040
        /*01ec*/ 	.word	0x00000000
        /*01f0*/ 	.short	0x0101
        /*01f2*/ 	.byte	0x2f
	.zero		1


	//   ....[19]....
        /*01f4*/ 	.word	0x000020a0
        /*01f8*/ 	.word	0x00000003
        /*01fc*/ 	.word	0x00000000
        /*0200*/ 	.short	0x0101
        /*0202*/ 	.byte	0x3f
	.zero		1


	//   ....[20]....
        /*0204*/ 	.word	0x00002160
        /*0208*/ 	.word	0x0000003f
        /*020c*/ 	.word	0x00000010
        /*0210*/ 	.short	0x010a
        /*0212*/ 	.byte	0x2a
	.zero		1


	//   ....[21]....
        /*0214*/ 	.word	0x000045a0
        /*0218*/ 	.word	0x00000042
        /*021c*/ 	.word	0x00000000
        /*0220*/ 	.short	0x0101
        /*0222*/ 	.byte	0x2f
	.zero		1


	//   ....[22]....
        /*0224*/ 	.word	0x00005010
        /*0228*/ 	.word	0x0000000a
        /*022c*/ 	.word	0x00000018
        /*0230*/ 	.short	0x010a
        /*0232*/ 	.byte	0x3f
	.zero		1


	//   ....[23]....
        /*0234*/ 	.word	0x00005410
        /*0238*/ 	.word	0x00000005
        /*023c*/ 	.word	0x00000068
        /*0240*/ 	.short	0x0101
        /*0242*/ 	.byte	0x3f
	.zero		1


	//   ....[24]....
        /*0244*/ 	.word	0x00005b90
        /*0248*/ 	.word	0x00000009
        /*024c*/ 	.word	0x00000000
        /*0250*/ 	.short	0x010a
        /*0252*/ 	.byte	0x3f
	.zero		1


	//   ....[25]....
        /*0254*/ 	.word	0x00005c10
        /*0258*/ 	.word	0x00000006
        /*025c*/ 	.word	0x00000000
        /*0260*/ 	.short	0x010a
        /*0262*/ 	.byte	0x3f
	.zero		1


	//   ....[26]....
        /*0264*/ 	.word	0x00005ca0
        /*0268*/ 	.word	0x00000003
        /*026c*/ 	.word	0x00000000
        /*0270*/ 	.short	0x010a
        /*0272*/ 	.byte	0x3f
	.zero		1


	//   ....[27]....
        /*0274*/ 	.word	0x00005d00
        /*0278*/ 	.word	0x00000041
        /*027c*/ 	.word	0x00000000
        /*0280*/ 	.short	0x010a
        /*0282*/ 	.byte	0x3f
	.zero		1


	//   ....[28]....
        /*0284*/ 	.word	0x00005d50
        /*0288*/ 	.word	0x00000003
        /*028c*/ 	.word	0x00000000
        /*0290*/ 	.short	0x010a
        /*0292*/ 	.byte	0x3f
	.zero		1


	//   ....[29]....
        /*0294*/ 	.word	0x00005db0
        /*0298*/ 	.word	0x00000005
        /*029c*/ 	.word	0x00000000
        /*02a0*/ 	.short	0x010a
        /*02a2*/ 	.byte	0x3f
	.zero		1


	//   ....[30]....
        /*02a4*/ 	.word	0x00005e00
        /*02a8*/ 	.word	0x00000041
        /*02ac*/ 	.word	0x00000010
        /*02b0*/ 	.short	0x010a
        /*02b2*/ 	.byte	0x3f
	.zero		1


	//   ....[31]....
        /*02b4*/ 	.word	0x00005ed0
        /*02b8*/ 	.word	0x0000000a
        /*02bc*/ 	.word	0x00000018
        /*02c0*/ 	.short	0x010a
        /*02c2*/ 	.byte	0x3f
	.zero		1


	//   ....[32]....
        /*02c4*/ 	.word	0x00005fa0
        /*02c8*/ 	.word	0x00000009
        /*02cc*/ 	.word	0x00000000
        /*02d0*/ 	.short	0x010a
        /*02d2*/ 	.byte	0x3f
	.zero		1


	//   ....[33]....
        /*02d4*/ 	.word	0x00005ff0
        /*02d8*/ 	.word	0x00000006
        /*02dc*/ 	.word	0x00000000
        /*02e0*/ 	.short	0x010a
        /*02e2*/ 	.byte	0x3f
	.zero		1


	//----- nvinfo : EIATTR_NUM_MBARRIERS
	.align		4
.L_37:
        /*02e4*/ 	.byte	0x03, 0x38
        /*02e6*/ 	.short	0x000c


	//----- nvinfo : EIATTR_EXIT_INSTR_OFFSETS
	.align		4
        /*02e8*/ 	.byte	0x04, 0x1c
        /*02ea*/ 	.short	(.L_39 - .L_38)


	//   ....[0]....
.L_38:
        /*02ec*/ 	.word	0x000013d0


	//   ....[1]....
        /*02f0*/ 	.word	0x00001430


	//   ....[2]....
        /*02f4*/ 	.word	0x00004c30


	//   ....[3]....
        /*02f8*/ 	.word	0x00004c60


	//   ....[4]....
        /*02fc*/ 	.word	0x00005cf0


	//----- nvinfo : EIATTR_MAX_THREADS
	.align		4
.L_39:
        /*0300*/ 	.byte	0x04, 0x05
        /*0302*/ 	.short	(.L_41 - .L_40)
.L_40:
        /*0304*/ 	.word	0x00000180
        /*0308*/ 	.word	0x00000001
        /*030c*/ 	.word	0x00000001


	//----- nvinfo : EIATTR_CRS_STACK_SIZE
	.align		4
.L_41:
        /*0310*/ 	.byte	0x04, 0x1e
        /*0312*/ 	.short	(.L_43 - .L_42)
.L_42:
        /*0314*/ 	.word	0x00000000


	//----- nvinfo : EIATTR_CBANK_PARAM_SIZE
	.align		4
.L_43:
        /*0318*/ 	.byte	0x03, 0x19
        /*031a*/ 	.short	0x0470


	//----- nvinfo : EIATTR_PARAM_CBANK
	.align		4
        /*031c*/ 	.byte	0x04, 0x0a
        /*031e*/ 	.short	(.L_45 - .L_44)
	.align		4
.L_44:
        /*0320*/ 	.word	index@(.nv.constant0._ZN7cutlass13device_kernelINS_4gemm6kernel13GemmUniversalIN4cute5tupleIJiiiiEEENS1_10collective13CollectiveMmaINS1_34MainloopSm90TmaGmmaWarpSpecializedILi3ENS5_IJNS4_1CILi2EEESB_NSA_ILi1EEEEEENS1_32KernelTmaWarpSpecializedPingpongEEENS5_IJNSA_ILi64EEESG_SG_EEENS_10bfloat16_tENS5_IJlSC_lEEESI_SJ_NS4_8TiledMMAINS4_8MMA_AtomIJNS4_4SM904GMMA27MMA_64x64x16_F32BF16BF16_SSILNSN_5MajorE0ELSP_0ELNSN_7ScaleInE1ELSQ_1EEEEEENS4_6LayoutINS5_IJSC_SC_SC_EEENS5_IJNSA_ILi0EEESV_SV_EEEEENS5_IJNS4_10UnderscoreESY_SY_EEEEENS4_23SM90_TMA_LOAD_MULTICASTENS4_14ComposedLayoutINS4_7SwizzleILi3ELi4ELi3EEENS4_18smem_ptr_flag_bitsILi16EEENST_INS5_IJNSA_ILi8EEESG_EEENS5_IJSG_SC_EEEEEEEvNS4_8identityES11_S1B_vS1C_EENS_8epilogue10collective6detail29Sm90TmaWarpSpecializedAdapterINS1F_15DefaultEpilogueISI_SJ_SJ_NS1E_6thread17LinearCombinationISI_Li1EffLNS1J_9ScaleType4KindE0ELNS_15FloatRoundStyleE2ESI_EENS1_15EpilogueDefaultEEEEEvvEEEEvNT_6ParamsE)
        /*0324*/ 	.short	0x0210
        /*0326*/ 	.short	0x0470


	//----- nvinfo : EIATTR_SW_WAR
	.align		4
.L_45:
        /*0328*/ 	.byte	0x04, 0x36
        /*032a*/ 	.short	(.L_47 - .L_46)
.L_46:
        /*032c*/ 	.word	0x00000008
.L_47:


//--------------------- .nv.callgraph             --------------------------
	.section	.nv.callgraph,"",@"SHT_CUDA_CALLGRAPH"
	.align	4
	.sectionentsize	8
	.align		4
        /*0000*/ 	.word	0x00000000
	.align		4
        /*0004*/ 	.word	0xffffffff
	.align		4
        /*0008*/ 	.word	index@(_ZN7cutlass13device_kernelINS_4gemm6kernel13GemmUniversalIN4cute5tupleIJiiiiEEENS1_10collective13CollectiveMmaINS1_34MainloopSm90TmaGmmaWarpSpecializedILi3ENS5_IJNS4_1CILi2EEESB_NSA_ILi1EEEEEENS1_32KernelTmaWarpSpecializedPingpongEEENS5_IJNSA_ILi64EEESG_SG_EEENS_10bfloat16_tENS5_IJlSC_lEEESI_SJ_NS4_8TiledMMAINS4_8MMA_AtomIJNS4_4SM904GMMA27MMA_64x64x16_F32BF16BF16_SSILNSN_5MajorE0ELSP_0ELNSN_7ScaleInE1ELSQ_1EEEEEENS4_6LayoutINS5_IJSC_SC_SC_EEENS5_IJNSA_ILi0EEESV_SV_EEEEENS5_IJNS4_10UnderscoreESY_SY_EEEEENS4_23SM90_TMA_LOAD_MULTICASTENS4_14ComposedLayoutINS4_7SwizzleILi3ELi4ELi3EEENS4_18smem_ptr_flag_bitsILi16EEENST_INS5_IJNSA_ILi8EEESG_EEENS5_IJSG_SC_EEEEEEEvNS4_8identityES11_S1B_vS1C_EENS_8epilogue10collective6detail29Sm90TmaWarpSpecializedAdapterINS1F_15DefaultEpilogueISI_SJ_SJ_NS1E_6thread17LinearCombinationISI_Li1EffLNS1J_9ScaleType4KindE0ELNS_15FloatRoundStyleE2ESI_EENS1_15EpilogueDefaultEEEEEvvEEEEvNT_6ParamsE)
	.align		4
        /*000c*/ 	.word	index@(__assertfail)
	.align		4
        /*0010*/ 	.word	0x00000000
	.align		4
        /*0014*/ 	.word	0xfffffffe
	.align		4
        /*0018*/ 	.word	0x00000000
	.align		4
        /*001c*/ 	.word	0xfffffffd
	.align		4
        /*0020*/ 	.word	0x00000000
	.align		4
        /*0024*/ 	.word	0xfffffffc


//--------------------- .nv.constant4             --------------------------
	.section	.nv.constant4,"a",@progbits
	.align	8
	.align		8
.nv.constant4:
        /*0000*/ 	.dword	__assertfail
	.align		8
        /*0008*/ 	.dword	__unnamed_1
	.align		8
        /*0010*/ 	.dword	_ZN39_INTERNAL_7da6285b_4_k_cu_593b176c_35624cuda3std3__45__cpo5beginE
	.align		8
        /*0018*/ 	.dword	_ZN39_INTERNAL_7da6285b_4_k_cu_593b176c_35624cuda3std3__45__cpo3endE
	.align		8
        /*0020*/ 	.dword	_ZN39_INTERNAL_7da6285b_4_k_cu_593b176c_35624cuda3std3__45__cpo6cbeginE
	.align		8
        /*0028*/ 	.dword	_ZN39_INTERNAL_7da6285b_4_k_cu_593b176c_35624cuda3std3__45__cpo4cendE
	.align		8
        /*0030*/ 	.dword	_ZN39_INTERNAL_7da6285b_4_k_cu_593b176c_35624cuda3std3__441_GLOBAL__N__7da6285b_4_k_cu_593b176c_35626ignoreE
	.align		8
        /*0038*/ 	.dword	_ZN39_INTERNAL_7da6285b_4_k_cu_593b176c_35624cuda3std3__419piecewise_constructE
	.align		8
        /*0040*/ 	.dword	_ZN39_INTERNAL_7da6285b_4_k_cu_593b176c_35624cuda3std3__48in_placeE
	.align		8
        /*0048*/ 	.dword	_ZN39_INTERNAL_7da6285b_4_k_cu_593b176c_35624cuda3std6ranges3__45__cpo4swapE
	.align		8
        /*0050*/ 	.dword	_ZN39_INTERNAL_7da6285b_4_k_cu_593b176c_35624cuda3std6ranges3__45__cpo9iter_moveE
	.align		8
        /*0058*/ 	.dword	_ZN39_INTERNAL_7da6285b_4_k_cu_593b176c_35624cute7productE
	.align		8
        /*0060*/ 	.dword	_ZN39_INTERNAL_7da6285b_4_k_cu_593b176c_35624cute1_E
	.align		8
        /*0068*/ 	.dword	$str$22
	.align		8
        /*0070*/ 	.dword	$str$23


//--------------------- .text._ZN7cutlass13device_kernelINS_4gemm6kernel13GemmUniversalIN4cute5tupleIJiiiiEEENS1_10collective13CollectiveMmaINS1_34MainloopSm90TmaGmmaWarpSpecializedILi3ENS5_IJNS4_1CILi2EEESB_NSA_ILi1EEEEEENS1_32KernelTmaWarpSpecializedPingpongEEENS5_IJNSA_ILi64EEESG_SG_EEENS_10bfloat16_tENS5_IJlSC_lEEESI_SJ_NS4_8TiledMMAINS4_8MMA_AtomIJNS4_4SM904GMMA27MMA_64x64x16_F32BF16BF16_SSILNSN_5MajorE0ELSP_0ELNSN_7ScaleInE1ELSQ_1EEEEEENS4_6LayoutINS5_IJSC_SC_SC_EEENS5_IJNSA_ILi0EEESV_SV_EEEEENS5_IJNS4_10UnderscoreESY_SY_EEEEENS4_23SM90_TMA_LOAD_MULTICASTENS4_14ComposedLayoutINS4_7SwizzleILi3ELi4ELi3EEENS4_18smem_ptr_flag_bitsILi16EEENST_INS5_IJNSA_ILi8EEESG_EEENS5_IJSG_SC_EEEEEEEvNS4_8identityES11_S1B_vS1C_EENS_8epilogue10collective6detail29Sm90TmaWarpSpecializedAdapterINS1F_15DefaultEpilogueISI_SJ_SJ_NS1E_6thread17LinearCombinationISI_Li1EffLNS1J_9ScaleType4KindE0ELNS_15FloatRoundStyleE2ESI_EENS1_15EpilogueDefaultEEEEEvvEEEEvNT_6ParamsE --------------------------
	.section	.text._ZN7cutlass13device_kernelINS_4gemm6kernel13GemmUniversalIN4cute5tupleIJiiiiEEENS1_10collective13CollectiveMmaINS1_34MainloopSm90TmaGmmaWarpSpecializedILi3ENS5_IJNS4_1CILi2EEESB_NSA_ILi1EEEEEENS1_32KernelTmaWarpSpecializedPingpongEEENS5_IJNSA_ILi64EEESG_SG_EEENS_10bfloat16_tENS5_IJlSC_lEEESI_SJ_NS4_8TiledMMAINS4_8MMA_AtomIJNS4_4SM904GMMA27MMA_64x64x16_F32BF16BF16_SSILNSN_5MajorE0ELSP_0ELNSN_7ScaleInE1ELSQ_1EEEEEENS4_6LayoutINS5_IJSC_SC_SC_EEENS5_IJNSA_ILi0EEESV_SV_EEEEENS5_IJNS4_10UnderscoreESY_SY_EEEEENS4_23SM90_TMA_LOAD_MULTICASTENS4_14ComposedLayoutINS4_7SwizzleILi3ELi4ELi3EEENS4_18smem_ptr_flag_bitsILi16EEENST_INS5_IJNSA_ILi8EEESG_EEENS5_IJSG_SC_EEEEEEEvNS4_8identityES11_S1B_vS1C_EENS_8epilogue10collective6detail29Sm90TmaWarpSpecializedAdapterINS1F_15DefaultEpilogueISI_SJ_SJ_NS1E_6thread17LinearCombinationISI_Li1EffLNS1J_9ScaleType4KindE0ELNS_15FloatRoundStyleE2ESI_EENS1_15EpilogueDefaultEEEEEvvEEEEvNT_6ParamsE,"ax",@progbits
	.align	128
.text._ZN7cutlass13device_kernelINS_4gemm6kernel13GemmUniversalIN4cute5tupleIJiiiiEEENS1_10collective13CollectiveMmaINS1_34MainloopSm90TmaGmmaWarpSpecializedILi3ENS5_IJNS4_1CILi2EEESB_NSA_ILi1EEEEEENS1_32KernelTmaWarpSpecializedPingpongEEENS5_IJNSA_ILi64EEESG_SG_EEENS_10bfloat16_tENS5_IJlSC_lEEESI_SJ_NS4_8TiledMMAINS4_8MMA_AtomIJNS4_4SM904GMMA27MMA_64x64x16_F32BF16BF16_SSILNSN_5MajorE0ELSP_0ELNSN_7ScaleInE1ELSQ_1EEEEEENS4_6LayoutINS5_IJSC_SC_SC_EEENS5_IJNSA_ILi0EEESV_SV_EEEEENS5_IJNS4_10UnderscoreESY_SY_EEEEENS4_23SM90_TMA_LOAD_MULTICASTENS4_14ComposedLayoutINS4_7SwizzleILi3ELi4ELi3EEENS4_18smem_ptr_flag_bitsILi16EEENST_INS5_IJNSA_ILi8EEESG_EEENS5_IJSG_SC_EEEEEEEvNS4_8identityES11_S1B_vS1C_EENS_8epilogue10collective6detail29Sm90TmaWarpSpecializedAdapterINS1F_15DefaultEpilogueISI_SJ_SJ_NS1E_6thread17LinearCombinationISI_Li1EffLNS1J_9ScaleType4KindE0ELNS_15FloatRoundStyleE2ESI_EENS1_15EpilogueDefaultEEEEEvvEEEEvNT_6ParamsE:
        .type           _ZN7cutlass13device_kernelINS_4gemm6kernel13GemmUniversalIN4cute5tupleIJiiiiEEENS1_10collective13CollectiveMmaINS1_34MainloopSm90TmaGmmaWarpSpecializedILi3ENS5_IJNS4_1CILi2EEESB_NSA_ILi1EEEEEENS1_32KernelTmaWarpSpecializedPingpongEEENS5_IJNSA_ILi64EEESG_SG_EEENS_10bfloat16_tENS5_IJlSC_lEEESI_SJ_NS4_8TiledMMAINS4_8MMA_AtomIJNS4_4SM904GMMA27MMA_64x64x16_F32BF16BF16_SSILNSN_5MajorE0ELSP_0ELNSN_7ScaleInE1ELSQ_1EEEEEENS4_6LayoutINS5_IJSC_SC_SC_EEENS5_IJNSA_ILi0EEESV_SV_EEEEENS5_IJNS4_10UnderscoreESY_SY_EEEEENS4_23SM90_TMA_LOAD_MULTICASTENS4_14ComposedLayoutINS4_7SwizzleILi3ELi4ELi3EEENS4_18smem_ptr_flag_bitsILi16EEENST_INS5_IJNSA_ILi8EEESG_EEENS5_IJSG_SC_EEEEEEEvNS4_8identityES11_S1B_vS1C_EENS_8epilogue10collective6detail29Sm90TmaWarpSpecializedAdapterINS1F_15DefaultEpilogueISI_SJ_SJ_NS1E_6thread17LinearCombinationISI_Li1EffLNS1J_9ScaleType4KindE0ELNS_15FloatRoundStyleE2ESI_EENS1_15EpilogueDefaultEEEEEvvEEEEvNT_6ParamsE,@function
        .size           _ZN7cutlass13device_kernelINS_4gemm6kernel13GemmUniversalIN4cute5tupleIJiiiiEEENS1_10collective13CollectiveMmaINS1_34MainloopSm90TmaGmmaWarpSpecializedILi3ENS5_IJNS4_1CILi2EEESB_NSA_ILi1EEEEEENS1_32KernelTmaWarpSpecializedPingpongEEENS5_IJNSA_ILi64EEESG_SG_EEENS_10bfloat16_tENS5_IJlSC_lEEESI_SJ_NS4_8TiledMMAINS4_8MMA_AtomIJNS4_4SM904GMMA27MMA_64x64x16_F32BF16BF16_SSILNSN_5MajorE0ELSP_0ELNSN_7ScaleInE1ELSQ_1EEEEEENS4_6LayoutINS5_IJSC_SC_SC_EEENS5_IJNSA_ILi0EEESV_SV_EEEEENS5_IJNS4_10UnderscoreESY_SY_EEEEENS4_23SM90_TMA_LOAD_MULTICASTENS4_14ComposedLayoutINS4_7SwizzleILi3ELi4ELi3EEENS4_18smem_ptr_flag_bitsILi16EEENST_INS5_IJNSA_ILi8EEESG_EEENS5_IJSG_SC_EEEEEEEvNS4_8identityES11_S1B_vS1C_EENS_8epilogue10collective6detail29Sm90TmaWarpSpecializedAdapterINS1F_15DefaultEpilogueISI_SJ_SJ_NS1E_6thread17LinearCombinationISI_Li1EffLNS1J_9ScaleType4KindE0ELNS_15FloatRoundStyleE2ESI_EENS1_15EpilogueDefaultEEEEEvvEEEEvNT_6ParamsE,(.L_x_135 - _ZN7cutlass13device_kernelINS_4gemm6kernel13GemmUniversalIN4cute5tupleIJiiiiEEENS1_10collective13CollectiveMmaINS1_34MainloopSm90TmaGmmaWarpSpecializedILi3ENS5_IJNS4_1CILi2EEESB_NSA_ILi1EEEEEENS1_32KernelTmaWarpSpecializedPingpongEEENS5_IJNSA_ILi64EEESG_SG_EEENS_10bfloat16_tENS5_IJlSC_lEEESI_SJ_NS4_8TiledMMAINS4_8MMA_AtomIJNS4_4SM904GMMA27MMA_64x64x16_F32BF16BF16_SSILNSN_5MajorE0ELSP_0ELNSN_7ScaleInE1ELSQ_1EEEEEENS4_6LayoutINS5_IJSC_SC_SC_EEENS5_IJNSA_ILi0EEESV_SV_EEEEENS5_IJNS4_10UnderscoreESY_SY_EEEEENS4_23SM90_TMA_LOAD_MULTICASTENS4_14ComposedLayoutINS4_7SwizzleILi3ELi4ELi3EEENS4_18smem_ptr_flag_bitsILi16EEENST_INS5_IJNSA_ILi8EEESG_EEENS5_IJSG_SC_EEEEEEEvNS4_8identityES11_S1B_vS1C_EENS_8epilogue10collective6detail29Sm90TmaWarpSpecializedAdapterINS1F_15DefaultEpilogueISI_SJ_SJ_NS1E_6thread17LinearCombinationISI_Li1EffLNS1J_9ScaleType4KindE0ELNS_15FloatRoundStyleE2ESI_EENS1_15EpilogueDefaultEEEEEvvEEEEvNT_6ParamsE)
        .other          _ZN7cutlass13device_kernelINS_4gemm6kernel13GemmUniversalIN4cute5tupleIJiiiiEEENS1_10collective13CollectiveMmaINS1_34MainloopSm90TmaGmmaWarpSpecializedILi3ENS5_IJNS4_1CILi2EEESB_NSA_ILi1EEEEEENS1_32KernelTmaWarpSpecializedPingpongEEENS5_IJNSA_ILi64EEESG_SG_EEENS_10bfloat16_tENS5_IJlSC_lEEESI_SJ_NS4_8TiledMMAINS4_8MMA_AtomIJNS4_4SM904GMMA27MMA_64x64x16_F32BF16BF16_SSILNSN_5MajorE0ELSP_0ELNSN_7ScaleInE1ELSQ_1EEEEEENS4_6LayoutINS5_IJSC_SC_SC_EEENS5_IJNSA_ILi0EEESV_SV_EEEEENS5_IJNS4_10UnderscoreESY_SY_EEEEENS4_23SM90_TMA_LOAD_MULTICASTENS4_14ComposedLayoutINS4_7SwizzleILi3ELi4ELi3EEENS4_18smem_ptr_flag_bitsILi16EEENST_INS5_IJNSA_ILi8EEESG_EEENS5_IJSG_SC_EEEEEEEvNS4_8identityES11_S1B_vS1C_EENS_8epilogue10collective6detail29Sm90TmaWarpSpecializedAdapterINS1F_15DefaultEpilogueISI_SJ_SJ_NS1E_6thread17LinearCombinationISI_Li1EffLNS1J_9ScaleType4KindE0ELNS_15FloatRoundStyleE2ESI_EENS1_15EpilogueDefaultEEEEEvvEEEEvNT_6ParamsE,@"STO_CUDA_ENTRY STV_DEFAULT"
_ZN7cutlass13device_kernelINS_4gemm6kernel13GemmUniversalIN4cute5tupleIJiiiiEEENS1_10collective13CollectiveMmaINS1_34MainloopSm90TmaGmmaWarpSpecializedILi3ENS5_IJNS4_1CILi2EEESB_NSA_ILi1EEEEEENS1_32KernelTmaWarpSpecializedPingpongEEENS5_IJNSA_ILi64EEESG_SG_EEENS_10bfloat16_tENS5_IJlSC_lEEESI_SJ_NS4_8TiledMMAINS4_8MMA_AtomIJNS4_4SM904GMMA27MMA_64x64x16_F32BF16BF16_SSILNSN_5MajorE0ELSP_0ELNSN_7ScaleInE1ELSQ_1EEEEEENS4_6LayoutINS5_IJSC_SC_SC_EEENS5_IJNSA_ILi0EEESV_SV_EEEEENS5_IJNS4_10UnderscoreESY_SY_EEEEENS4_23SM90_TMA_LOAD_MULTICASTENS4_14ComposedLayoutINS4_7SwizzleILi3ELi4ELi3EEENS4_18smem_ptr_flag_bitsILi16EEENST_INS5_IJNSA_ILi8EEESG_EEENS5_IJSG_SC_EEEEEEEvNS4_8identityES11_S1B_vS1C_EENS_8epilogue10collective6detail29Sm90TmaWarpSpecializedAdapterINS1F_15DefaultEpilogueISI_SJ_SJ_NS1E_6thread17LinearCombinationISI_Li1EffLNS1J_9ScaleType4KindE0ELNS_15FloatRoundStyleE2ESI_EENS1_15EpilogueDefaultEEEEEvvEEEEvNT_6ParamsE:
[----:B------:R-:W0:Y:S02]  /*0000*/  LDC R1, c[0x0][0x28] ;  /* 0x00000a00ff017b82 */ /* 0x000e240000000800 */
[----:B0-----:R-:W-:Y:S01]  /*0010*/  VIADD R1, R1, 0xfffffff8 ;  /* 0xfffffff801017836 */ /* 0x001fe20000000000 */
[----:B------:R-:W0:Y:S01]  /*0020*/  S2R R4, SR_TID.X ;  /* 0x0000000000047919 */ /* 0x000e220000002100 */
[----:B------:R-:W-:Y:S01]  /*0030*/  ELECT P0, URZ, PT ;  /* 0x00000000003f782f */ /* 0x000fe20003800000 */
[----:B------:R-:W-:Y:S01]  /*0040*/  BSSY B0, `(.L_x_0) ;  /* 0x000000f000007945 */ /* 0x000fe20003800000 */
[--C-:B0-----:R-:W-:Y:S02]  /*0050*/  SHF.R.U32.HI R2, RZ, 0x5, R4.reuse ;  /* 0x00000005ff027819 */ /* 0x101fe40000011604 */
[----:B------:R-:W-:-:S03]  /*0060*/  SHF.R.U32.HI R7, RZ, 0x7, R4 ;  /* 0x00000007ff077819 */ /* 0x000fc60000011604 */
[----:B------:R-:W0:Y:S04]  /*0070*/  SHFL.IDX PT, R5, R2, RZ, 0x1f ;  /* 0x00001fff02057589 */ /* 0x000e2800000e0000 */
[----:B------:R1:W2:Y:S01]  /*0080*/  SHFL.IDX PT, R10, R7, RZ, 0x1f ;  /* 0x00001fff070a7589 */ /* 0x0002a200000e0000 */
[----:B0-----:R-:W-:-:S13]  /*0090*/  ISETP.NE.OR P0, PT, R5, RZ, !P0 ;  /* 0x000000ff0500720c */ /* 0x001fda0004705670 */
[----:B-12---:R-:W-:Y:S05]  /*00a0*/  @P0 BRA `(.L_x_1) ;  /* 0x0000000000200947 */ /* 0x006fea0003800000 */
[----:B------:R-:W-:Y:S02]  /*00b0*/  ULDC.64 UR4, c[0x0][0x198] ;  /* 0x0000660000047ab9 */ /* 0x000fe40000000a00 */
[----:B------:R-:W-:Y:S02]  /*00c0*/  UIADD3 UR6, UP0, UR4, 0xf0, URZ ;  /* 0x000000f004067890 */ /* 0x000fe4000ff1e03f */
[----:B------:R-:W-:Y:S02]  /*00d0*/  UIADD3 UR4, UP1, UR4, 0x1f0, URZ ;  /* 0x000001f004047890 */ /* 0x000fe4000ff3e03f */
[----:B------:R-:W-:Y:S02]  /*00e0*/  UIADD3.X UR7, URZ, UR5, URZ, UP0, !UPT ;  /* 0x000000053f077290 */ /* 0x000fe400087fe43f */
[----:B------:R-:W-:-:S07]  /*00f0*/  UIADD3.X UR5, URZ, UR5, URZ, UP1, !UPT ;  /* 0x000000053f057290 */ /* 0x000fce0008ffe43f */
[----:B------:R0:W-:Y:S02]  /*0100*/  UTMACCTL.PF [UR6] ;  /* 0x00000000060079b9 */ /* 0x0001e40008040000 */
[----:B------:R0:W-:Y:S02]  /*0110*/  UTMACCTL.PF [UR4] ;  /* 0x00000000040079b9 */ /* 0x0001e40008040000 */
[----:B0-----:R-:W-:Y:S01]  /*0120*/  NOP ;  /* 0x0000000000007918 */ /* 0x001fe20000000000 */
.L_x_1:
[----:B------:R-:W-:Y:S05]  /*0130*/  BSYNC B0 ;  /* 0x0000000000007941 */ /* 0x000fea0003800000 */
.L_x_0:
[----:B------:R-:W0:Y:S01]  /*0140*/  SHFL.IDX PT, R8, R2, RZ, 0x1f ;  /* 0x00001fff02087589 */ /* 0x000e2200000e0000 */
[----:B------:R-:W-:-:S04]  /*0150*/  SHF.R.S32.HI R3, RZ, 0x1f, R4 ;  /* 0x0000001fff037819 */ /* 0x000fc80000011404 */
[----:B------:R-:W-:Y:S02]  /*0160*/  LEA.HI R3, R3, R4, RZ, 0x7 ;  /* 0x0000000403037211 */ /* 0x000fe400078f38ff */
[----:B0-----:R-:W-:-:S13]  /*0170*/  ISETP.NE.AND P0, PT, R8, RZ, PT ;  /* 0x000000ff0800720c */ /* 0x001fda0003f05270 */
[----:B------:R-:W-:Y:S05]  /*0180*/  @P0 BRA `(.L_x_2) ;  /* 0x0000000000500947 */ /* 0x000fea0003800000 */
[----:B------:R-:W0:Y:S01]  /*0190*/  S2UR UR8, SR_CgaCtaId ;  /* 0x00000000000879c3 */ /* 0x000e220000008800 */
[----:B------:R-:W-:Y:S01]  /*01a0*/  UMOV UR4, 0x400 ;  /* 0x0000040000047882 */ /* 0x000fe20000000000 */
[----:B------:R-:W-:Y:S01]  /*01b0*/  UMOV UR5, 0x1 ;  /* 0x0000000100057882 */ /* 0x000fe20000000000 */
[----:B------:R-:W-:Y:S01]  /*01c0*/  UMOV UR6, 0x3 ;  /* 0x0000000300067882 */ /* 0x000fe20000000000 */
[----:B------:R-:W-:Y:S01]  /*01d0*/  ELECT P0, URZ, PT ;  /* 0x00000000003f782f */ /* 0x000fe20003800000 */
[----:B------:R-:W-:-:S04]  /*01e0*/  UIADD3 UR6, -UR6, 0x100000, URZ ;  /* 0x0010000006067890 */ /* 0x000fc8000fffe13f */
[----:B------:R-:W-:Y:S02]  /*01f0*/  USHF.L.U32 UR7, UR6, 0xb, URZ ;  /* 0x0000000b06077899 */ /* 0x000fe4000800063f */
[----:B------:R-:W-:Y:S02]  /*0200*/  USHF.L.U32 UR6, UR6, 0x1, URZ ;  /* 0x0000000106067899 */ /* 0x000fe4000800063f */
[----:B0-----:R-:W-:Y:S02]  /*0210*/  ULEA UR8, UR8, UR4, 0x18 ;  /* 0x0000000408087291 */ /* 0x001fe4000f8ec03f */
[----:B------:R-:W-:-:S04]  /*0220*/  UIADD3 UR4, -UR5, 0x100000, URZ ;  /* 0x0010000005047890 */ /* 0x000fc8000fffe13f */
[----:B------:R-:W-:Y:S02]  /*0230*/  USHF.L.U32 UR5, UR4, 0xb, URZ ;  /* 0x0000000b04057899 */ /* 0x000fe4000800063f */
[----:B------:R-:W-:Y:S01]  /*0240*/  USHF.L.U32 UR4, UR4, 0x1, URZ ;  /* 0x0000000104047899 */ /* 0x000fe2000800063f */
[----:B------:R-:W0:Y:S11]  /*0250*/  FENCE.VIEW.ASYNC.S ;  /* 0x00000000000073c6 */ /* 0x000e360000000000 */
[----:B0-----:R0:W1:Y:S01]  /*0260*/  SYNCS.EXCH.64 URZ, [UR8], UR4 ;  /* 0x00000004083f75b2 */ /* 0x0010620008000100 */
[----:B------:R0:W2:Y:S01]  /*0270*/  SYNCS.EXCH.64 URZ, [UR8+0x18], UR6 ;  /* 0x00001806083f75b2 */ /* 0x0000a20008000100 */
[----:B------:R0:W3:Y:S01]  /*0280*/  SYNCS.EXCH.64 URZ, [UR8+0x8], UR4 ;  /* 0x00000804083f75b2 */ /* 0x0000e20008000100 */
[----:B------:R0:W4:Y:S01]  /*0290*/  SYNCS.EXCH.64 URZ, [UR8+0x20], UR6 ;  /* 0x00002006083f75b2 */ /* 0x0001220008000100 */
[----:B------:R0:W0:Y:S01]  /*02a0*/  SYNCS.EXCH.64 URZ, [UR8+0x10], UR4 ;  /* 0x00001004083f75b2 */ /* 0x0000220008000100 */
[----:B------:R0:W0:Y:S01]  /*02b0*/  SYNCS.EXCH.64 URZ, [UR8+0x28], UR6 ;  /* 0x00002806083f75b2 */ /* 0x0000220008000100 */
[----:B------:R-:W-:Y:S01]  /*02c0*/  NOP ;  /* 0x0000000000007918 */ /* 0x000fe20000000000 */
.L_x_2:
[----:B------:R-:W5:Y:S01]  /*02d0*/  SHFL.IDX PT, R13, R2, RZ, 0x1f ;  /* 0x00001fff020d7589 */ /* 0x000f6200000e0000 */
[----:B------:R-:W1:Y:S01]  /*02e0*/  S2UR UR12, SR_CTAID.X ;  /* 0x00000000000c79c3 */ /* 0x000e620000002500 */
[----:B------:R-:W-:Y:S02]  /*02f0*/  LOP3.LUT R3, R3, 0xffffff80, RZ, 0xc0, !PT ;  /* 0xffffff8003037812 */ /* 0x000fe400078ec0ff */
[----:B------:R-:W-:Y:S01]  /*0300*/  ELECT P0, URZ, PT ;  /* 0x00000000003f782f */ /* 0x000fe20003800000 */
[----:B------:R2:W3:Y:S01]  /*0310*/  SHFL.IDX PT, R12, R2, RZ, 0x1f ;  /* 0x00001fff020c7589 */ /* 0x0004e200000e0000 */
[----:B------:R-:W-:Y:S01]  /*0320*/  ELECT P1, URZ, PT ;  /* 0x00000000003f782f */ /* 0x000fe20003820000 */
[----:B------:R-:W-:Y:S01]  /*0330*/  NOP ;  /* 0x0000000000007918 */ /* 0x000fe20000000000 */
[----:B------:R-:W-:Y:S01]  /*0340*/  IMAD.IADD R3, R4, 0x1, -R3 ;  /* 0x0000000104037824 */ /* 0x000fe200078e0a03 */
[----:B------:R-:W4:Y:S01]  /*0350*/  S2R R6, SR_CTAID.Y ;  /* 0x0000000000067919 */ /* 0x000f220000002600 */
[----:B0-----:R-:W-:Y:S01]  /*0360*/  ULDC UR4, c[0x0][0x150] ;  /* 0x0000540000047ab9 */ /* 0x001fe20000000800 */
[----:B------:R-:W0:Y:S01]  /*0370*/  LDC R14, c[0x0][0x144] ;  /* 0x00005100ff0e7b82 */ /* 0x000e220000000800 */
[----:B------:R-:W-:Y:S01]  /*0380*/  UMOV UR11, 0x80 ;  /* 0x00000080000b7882 */ /* 0x000fe20000000000 */
[----:B------:R-:W-:Y:S01]  /*0390*/  SHF.R.S32.HI R0, RZ, 0x1f, R3 ;  /* 0x0000001fff007819 */ /* 0x000fe20000011403 */
[----:B------:R-:W-:Y:S01]  /*03a0*/  NOP ;  /* 0x0000000000007918 */ /* 0x000fe20000000000 */
[C---:B------:R-:W-:Y:S01]  /*03b0*/  VIADD R35, R10.reuse, 0xffffffff ;  /* 0xffffffff0a237836 */ /* 0x040fe20000000000 */
[----:B------:R-:W-:Y:S01]  /*03c0*/  ISETP.NE.AND P4, PT, R10, RZ, PT ;  /* 0x000000ff0a00720c */ /* 0x000fe20003f85270 */
[----:B------:R-:W-:Y:S01]  /*03d0*/  IMAD.MOV.U32 R57, RZ, RZ, 0x1 ;  /* 0x00000001ff397424 */ /* 0x000fe200078e00ff */
[----:B------:R-:W-:Y:S01]  /*03e0*/  LEA.HI R9, R0, R3, RZ, 0x3 ;  /* 0x0000000300097211 */ /* 0x000fe200078f18ff */
[----:B------:R-:W0:Y:S01]  /*03f0*/  LDC R15, c[0x0][0x140] ;  /* 0x00005000ff0f7b82 */ /* 0x000e220000000800 */
[----:B------:R-:W-:-:S02]  /*0400*/  ISETP.GE.U32.AND P6, PT, R35, 0x2, PT ;  /* 0x000000022300780c */ /* 0x000fc40003fc6070 */
[--C-:B------:R-:W-:Y:S02]  /*0410*/  SHF.R.S32.HI R11, RZ, 0x3, R9.reuse ;  /* 0x00000003ff0b7819 */ /* 0x100fe40000011409 */
[----:B--2---:R-:W-:Y:S02]  /*0420*/  SHF.R.S32.HI R2, RZ, 0x1f, R9 ;  /* 0x0000001fff027819 */ /* 0x004fe40000011409 */
[----:B------:R-:W-:Y:S01]  /*0430*/  SHF.R.S32.HI R9, RZ, 0x1f, R8 ;  /* 0x0000001fff097819 */ /* 0x000fe20000011408 */
[----:B------:R-:W2:Y:S01]  /*0440*/  LDC R25, c[0x0][0x148] ;  /* 0x00005200ff197b82 */ /* 0x000ea20000000800 */
[----:B-----5:R-:W-:Y:S02]  /*0450*/  ISETP.NE.OR P0, PT, R13, RZ, !P0 ;  /* 0x000000ff0d00720c */ /* 0x020fe40004705670 */
[----:B-1----:R-:W-:Y:S02]  /*0460*/  I2FP.F32.U32 R13, UR12 ;  /* 0x0000000c000d7c45 */ /* 0x002fe40008201000 */
[----:B------:R-:W-:-:S02]  /*0470*/  LEA.HI R2, R2, R11, RZ, 0x2 ;  /* 0x0000000b02027211 */ /* 0x000fc400078f10ff */
[----:B------:R-:W-:Y:S01]  /*0480*/  LEA.HI R9, R9, R8, RZ, 0x2 ;  /* 0x0000000809097211 */ /* 0x000fe200078f10ff */
[----:B------:R-:W-:Y:S01]  /*0490*/  FMUL R13, R13, UR4 ;  /* 0x000000040d0d7c20 */ /* 0x000fe20008400000 */
[----:B---3--:R-:W-:Y:S01]  /*04a0*/  ISETP.NE.OR P1, PT, R12, RZ, !P1 ;  /* 0x000000ff0c00720c */ /* 0x008fe20004f25670 */
[----:B------:R-:W-:Y:S01]  /*04b0*/  ULDC UR4, c[0x0][0x154] ;  /* 0x0000550000047ab9 */ /* 0x000fe20000000800 */
[----:B------:R-:W-:Y:S02]  /*04c0*/  LOP3.LUT R12, R2, 0xfffffffc, RZ, 0xc0, !PT ;  /* 0xfffffffc020c7812 */ /* 0x000fe400078ec0ff */
[----:B------:R-:W-:Y:S01]  /*04d0*/  LOP3.LUT R9, R9, 0x3ffffffc, RZ, 0xc0, !PT ;  /* 0x3ffffffc09097812 */ /* 0x000fe200078ec0ff */
[----:B------:R-:W1:Y:S01]  /*04e0*/  F2I.U32.TRUNC.NTZ R13, R13 ;  /* 0x0000000d000d7305 */ /* 0x000e62000020f000 */
[----:B------:R-:W-:Y:S01]  /*04f0*/  SHF.R.S32.HI R2, RZ, 0x1f, R5 ;  /* 0x0000001fff027819 */ /* 0x000fe20000011405 */
[----:B------:R-:W-:Y:S01]  /*0500*/  IMAD.IADD R12, R11, 0x1, -R12 ;  /* 0x000000010b0c7824 */ /* 0x000fe200078e0a0c */
[----:B------:R-:W-:Y:S01]  /*0510*/  VOTEU.ALL UP1, P0 ;  /* 0x00000000003f7886 */ /* 0x000fe20000020000 */
[----:B------:R-:W-:Y:S01]  /*0520*/  IMAD.IADD R9, R8, 0x1, -R9 ;  /* 0x0000000108097824 */ /* 0x000fe200078e0a09 */
[----:B------:R-:W-:Y:S01]  /*0530*/  LEA.HI R2, R2, R5, RZ, 0x2 ;  /* 0x0000000502027211 */ /* 0x000fe200078f10ff */
[----:B------:R-:W-:Y:S01]  /*0540*/  VOTEU.ALL UP0, P0 ;  /* 0x00000000003f7886 */ /* 0x000fe20000000000 */
[----:B----4-:R-:W-:Y:S01]  /*0550*/  I2FP.F32.U32 R8, R6 ;  /* 0x0000000600087245 */ /* 0x010fe20000201000 */
[----:B------:R-:W-:Y:S01]  /*0560*/  IMAD R9, R9, 0x4, R12 ;  /* 0x0000000409097824 */ /* 0x000fe200078e020c */
[----:B------:R-:W-:Y:S01]  /*0570*/  LOP3.LUT R2, R2, 0xfffffffc, RZ, 0xc0, !PT ;  /* 0xfffffffc02027812 */ /* 0x000fe200078ec0ff */
[----:B------:R-:W-:Y:S01]  /*0580*/  VOTEU.ALL UP2, P1 ;  /* 0x00000000003f7886 */ /* 0x000fe20000840000 */
[----:B------:R-:W3:Y:S01]  /*0590*/  @!UP1 S2UR UR7, SR_CgaCtaId ;  /* 0x00000000000799c3 */ /* 0x000ee20000008800 */
[----:B------:R-:W-:Y:S01]  /*05a0*/  FMUL R8, R8, UR4 ;  /* 0x0000000408087c20 */ /* 0x000fe20008400000 */
[----:B------:R-:W-:Y:S01]  /*05b0*/  IMAD.SHL.U32 R56, R9, 0x4, RZ ;  /* 0x0000000409387824 */ /* 0x000fe200078e00ff */
[----:B------:R-:W-:Y:S01]  /*05c0*/  UMOV UR4, 0x20 ;  /* 0x0000002000047882 */ /* 0x000fe20000000000 */
[----:B------:R-:W-:Y:S01]  /*05d0*/  IMAD.IADD R5, R5, 0x1, -R2 ;  /* 0x0000000105057824 */ /* 0x000fe200078e0a02 */
[----:B------:R-:W-:Y:S01]  /*05e0*/  LEA.HI R2, R9, R9, RZ, 0x1 ;  /* 0x0000000909027211 */ /* 0x000fe200078f08ff */
[----:B-1----:R-:W-:Y:S01]  /*05f0*/  IMAD.MOV R13, RZ, RZ, -R13 ;  /* 0x000000ffff0d7224 */ /* 0x002fe200078e0a0d */
[----:B------:R-:W1:Y:S01]  /*0600*/  F2I.U32.TRUNC.NTZ R8, R8 ;  /* 0x0000000800087305 */ /* 0x000e62000020f000 */
[----:B------:R-:W4:Y:S01]  /*0610*/  @!UP2 S2UR UR10, SR_CgaCtaId ;  /* 0x00000000000aa9c3 */ /* 0x000f220000008800 */
[----:B------:R-:W-:Y:S01]  /*0620*/  LOP3.LUT R2, R2, 0xfffffffe, RZ, 0xc0, !PT ;  /* 0xfffffffe02027812 */ /* 0x000fe200078ec0ff */
[----:B0-----:R-:W-:Y:S01]  /*0630*/  IMAD R21, R14, R13, UR12 ;  /* 0x0000000c0e157e24 */ /* 0x001fe2000f8e020d */
[----:B------:R-:W-:Y:S01]  /*0640*/  @!UP1 UMOV UR6, 0x400 ;  /* 0x0000040000069882 */ /* 0x000fe20000000000 */
[----:B------:R-:W-:-:S04]  /*0650*/  @!UP1 UIADD3 UR4, -UR4, 0x100000, URZ ;  /* 0x0010000004049890 */ /* 0x000fc8000fffe13f */
[----:B------:R-:W-:Y:S02]  /*0660*/  @!UP1 USHF.L.U32 UR5, UR4, 0xb, URZ ;  /* 0x0000000b04059899 */ /* 0x000fe4000800063f */
[----:B------:R-:W-:Y:S01]  /*0670*/  @!UP1 USHF.L.U32 UR4, UR4, 0x1, URZ ;  /* 0x0000000104049899 */ /* 0x000fe2000800063f */
[C---:B------:R-:W-:Y:S01]  /*0680*/  LOP3.LUT R56, R9.reuse, 0xc, R56, 0x78, !PT ;  /* 0x0000000c09387812 */ /* 0x040fe200078e7838 */
[----:B------:R-:W-:Y:S01]  /*0690*/  IMAD.IADD R2, R9, 0x1, -R2 ;  /* 0x0000000109027824 */ /* 0x000fe200078e0a02 */
[----:B------:R-:W-:Y:S01]  /*06a0*/  @!UP2 UMOV UR9, 0x400 ;  /* 0x000004000009a882 */ /* 0x000fe20000000000 */
[----:B------:R-:W-:Y:S01]  /*06b0*/  VOTEU.ALL UP3, P1 ;  /* 0x00000000003f7886 */ /* 0x000fe20000860000 */
[----:B------:R-:W-:Y:S01]  /*06c0*/  VOTEU.ALL UP4, P1 ;  /* 0x00000000003f7886 */ /* 0x000fe20000880000 */
[----:B------:R-:W-:Y:S01]  /*06d0*/  VOTEU.ALL UP5, P1 ;  /* 0x00000000003f7886 */ /* 0x000fe200008a0000 */
[----:B------:R-:W-:Y:S01]  /*06e0*/  ISETP.NE.AND P3, PT, R2, R21, PT ;  /* 0x000000150200720c */ /* 0x000fe20003f65270 */
[----:B------:R0:W0:Y:S01]  /*06f0*/  SHFL.IDX PT, R14, R7, RZ, 0x1f ;  /* 0x00001fff070e7589 */ /* 0x00002200000e0000 */
[----:B------:R-:W-:Y:S01]  /*0700*/  ISETP.EQ.U32.AND P2, PT, R15, 0x1, PT ;  /* 0x000000010f00780c */ /* 0x000fe20003f42070 */
[----:B-1----:R-:W-:Y:S01]  /*0710*/  IMAD.MOV R20, RZ, RZ, -R8 ;  /* 0x000000ffff147224 */ /* 0x002fe200078e0a08 */
[----:B---3--:R-:W-:-:S02]  /*0720*/  @!UP1 ULEA UR8, UR7, UR6, 0x18 ;  /* 0x0000000607089291 */ /* 0x008fc4000f8ec03f */
[----:B------:R-:W-:-:S04]  /*0730*/  @!UP2 UIADD3 UR6, -UR11, 0x100000, URZ ;  /* 0x001000000b06a890 */ /* 0x000fc8000fffe13f */
[----:B------:R-:W-:Y:S02]  /*0740*/  @!UP2 USHF.L.U32 UR7, UR6, 0xb, URZ ;  /* 0x0000000b0607a899 */ /* 0x000fe4000800063f */
[----:B------:R-:W-:Y:S01]  /*0750*/  @!UP2 USHF.L.U32 UR6, UR6, 0x1, URZ ;  /* 0x000000010606a899 */ /* 0x000fe2000800063f */
[----:B--2---:R-:W-:Y:S01]  /*0760*/  IMAD R9, R25, R20, R6 ;  /* 0x0000001419097224 */ /* 0x004fe200078e0206 */
[----:B------:R-:W-:Y:S01]  /*0770*/  VOTEU.ALL UP1, P0 ;  /* 0x00000000003f7886 */ /* 0x000fe20000020000 */
[----:B------:R-:W-:Y:S01]  /*0780*/  LOP3.LUT P0, RZ, R3, 0x7, RZ, 0xc0, !PT ;  /* 0x0000000703ff7812 */ /* 0x000fe2000780c0ff */
[----:B----4-:R-:W-:Y:S01]  /*0790*/  @!UP2 ULEA UR9, UR10, UR9, 0x18 ;  /* 0x000000090a09a291 */ /* 0x010fe2000f8ec03f */
[----:B------:R-:W-:Y:S01]  /*07a0*/  @P3 LEA.HI R2, R56, R56, RZ, 0x1 ;  /* 0x0000003838023211 */ /* 0x000fe200078f08ff */
[----:B------:R-:W-:Y:S01]  /*07b0*/  VOTEU.ALL UP2, P1 ;  /* 0x00000000003f7886 */ /* 0x000fe20000840000 */
[----:B------:R-:W-:Y:S01]  /*07c0*/  ISETP.NE.AND P1, PT, R5, 0x3, PT ;  /* 0x000000030500780c */ /* 0x000fe20003f25270 */
[----:B------:R-:W1:Y:S02]  /*07d0*/  FENCE.VIEW.ASYNC.S ;  /* 0x00000000000073c6 */ /* 0x000e640000000000 */
[----:B-1----:R1:W2:Y:S01]  /*07e0*/  @!UP0 SYNCS.EXCH.64 URZ, [UR8+0x60], UR4 ;  /* 0x00006004083f85b2 */ /* 0x0022a20008000100 */
[----:B------:R-:W-:-:S02]  /*07f0*/  @P3 SHF.R.S32.HI R2, RZ, 0x1, R2 ;  /* 0x00000001ff023819 */ /* 0x000fc40000011402 */
[----:B------:R-:W-:Y:S02]  /*0800*/  ISETP.EQ.OR P1, PT, R5, RZ, !P1 ;  /* 0x000000ff0500720c */ /* 0x000fe40004f22670 */
[----:B------:R-:W-:Y:S02]  /*0810*/  @P3 ISETP.NE.AND P5, PT, R2, R9, PT ;  /* 0x000000090200320c */ /* 0x000fe40003fa5270 */
[----:B------:R-:W-:Y:S02]  /*0820*/  ISETP.LT.U32.AND P0, PT, R56, 0x4, !P0 ;  /* 0x000000043800780c */ /* 0x000fe40004701070 */
[----:B------:R-:W-:Y:S02]  /*0830*/  ISETP.EQ.AND P1, PT, R10, RZ, P1 ;  /* 0x000000ff0a00720c */ /* 0x000fe40000f22270 */
[----:B------:R-:W-:Y:S02]  /*0840*/  SEL R2, RZ, 0x1, !P0 ;  /* 0x00000001ff027807 */ /* 0x000fe40004000000 */
[----:B------:R-:W-:-:S02]  /*0850*/  @P3 SEL R57, RZ, 0x1, P5 ;  /* 0x00000001ff393807 */ /* 0x000fc40002800000 */
[----:B------:R-:W-:Y:S01]  /*0860*/  SEL R16, RZ, 0x1, !P1 ;  /* 0x00000001ff107807 */ /* 0x000fe20004800000 */
[----:B------:R1:W3:Y:S01]  /*0870*/  @!UP1 SYNCS.EXCH.64 URZ, [UR8+0x68], UR4 ;  /* 0x00006804083f95b2 */ /* 0x0002e20008000100 */
[----:B------:R-:W-:Y:S01]  /*0880*/  NOP ;  /* 0x0000000000007918 */ /* 0x000fe20000000000 */
[----:B------:R-:W-:Y:S02]  /*0890*/  LOP3.LUT R57, R57, R2, RZ, 0xc0, !PT ;  /* 0x0000000239397212 */ /* 0x000fe400078ec0ff */
[----:B------:R-:W-:Y:S01]  /*08a0*/  SEL R16, R16, 0x2, P6 ;  /* 0x0000000210107807 */ /* 0x000fe20003000000 */
[----:B------:R1:W4:Y:S01]  /*08b0*/  @!UP2 SYNCS.EXCH.64 URZ, [UR9+0x40], UR6 ;  /* 0x00004006093fa5b2 */ /* 0x0003220008000100 */
[----:B------:R1:W0:Y:S01]  /*08c0*/  @!UP3 SYNCS.EXCH.64 URZ, [UR9+0x48], UR6 ;  /* 0x00004806093fb5b2 */ /* 0x0002220008000100 */
[----:B------:R1:W0:Y:S01]  /*08d0*/  @!UP4 SYNCS.EXCH.64 URZ, [UR9+0x50], UR6 ;  /* 0x00005006093fc5b2 */ /* 0x0002220008000100 */
[----:B------:R1:W0:Y:S01]  /*08e0*/  @!UP5 SYNCS.EXCH.64 URZ, [UR9+0x58], UR6 ;  /* 0x00005806093fd5b2 */ /* 0x0002220008000100 */
[----:B------:R-:W-:Y:S01]  /*08f0*/  NOP ;  /* 0x0000000000007918 */ /* 0x000fe20000000000 */
[----:B-12---:R-:W-:Y:S05]  /*0900*/  @!P2 BRA `(.L_x_3) ;  /* 0x000000000008a947 */ /* 0x006fea0003800000 */
[----:B0--34-:R-:W-:Y:S01]  /*0910*/  UCGABAR_ARV ;  /* 0x00000000000079c7 */ /* 0x019fe20008000000 */
[----:B------:R-:W-:Y:S05]  /*0920*/  BRA `(.L_x_4) ;  /* 0x0000000000047947 */ /* 0x000fea0003800000 */
.L_x_3:
[----:B0--34-:R-:W-:Y:S01]  /*0930*/  NOP ;  /* 0x0000000000007918 */ /* 0x019fe20000000000 */
.L_x_4:
[----:B------:R-:W-:Y:S01]  /*0940*/  ULDC.64 UR4, c[0x0][0x598] ;  /* 0x0001660000047ab9 */ /* 0x000fe20000000a00 */
[----:B------:R-:W-:Y:S01]  /*0950*/  ULDC.64 UR36, c[0x0][0x208] ;  /* 0x0000820000247ab9 */ /* 0x000fe20000000a00 */
[----:B------:R-:W-:-:S04]  /*0960*/  ISETP.NE.U32.AND P0, PT, RZ, UR4, PT ;  /* 0x00000004ff007c0c */ /* 0x000fc8000bf05070 */
[----:B------:R-:W-:-:S13]  /*0970*/  ISETP.NE.AND.EX P0, PT, RZ, UR5, PT, P0 ;  /* 0x00000005ff007c0c */ /* 0x000fda000bf05300 */
[----:B------:R-:W-:Y:S05]  /*0980*/  @!P0 BRA `(.L_x_5) ;  /* 0x00000000001c8947 */ /* 0x000fea0003800000 */
[----:B------:R-:W0:Y:S02]  /*0990*/  LDC.64 R8, c[0x0][0x598] ;  /* 0x00016600ff087b82 */ /* 0x000e240000000a00 */
[----:B0-----:R-:W2:Y:S02]  /*09a0*/  LDG.E.64 R8, desc[UR36][R8.64] ;  /* 0x0000002408087981 */ /* 0x001ea4000c1e1b00 */
[----:B--2---:R-:W-:-:S04]  /*09b0*/  ISETP.NE.U32.AND P0, PT, R8, RZ, PT ;  /* 0x000000ff0800720c */ /* 0x004fc80003f05070 */
[----:B------:R-:W-:-:S13]  /*09c0*/  ISETP.NE.AND.EX P0, PT, R9, RZ, PT, P0 ;  /* 0x000000ff0900720c */ /* 0x000fda0003f05300 */
[----:B------:R-:W-:Y:S05]  /*09d0*/  @!P0 BRA `(.L_x_5) ;  /* 0x0000000000088947 */ /* 0x000fea0003800000 */
[----:B------:R0:W5:Y:S01]  /*09e0*/  LD.E R58, desc[UR36][R8.64] ;  /* 0x00000024083a7980 */ /* 0x000162000c101900 */
[----:B------:R-:W-:Y:S05]  /*09f0*/  BRA `(.L_x_6) ;  /* 0x0000000000247947 */ /* 0x000fea0003800000 */
.L_x_5:
[----:B------:R-:W-:Y:S02]  /*0a00*/  ULDC.64 UR4, c[0x0][0x588] ;  /* 0x0001620000047ab9 */ /* 0x000fe40000000a00 */
[----:B------:R-:W-:-:S04]  /*0a10*/  ISETP.NE.U32.AND P0, PT, RZ, UR4, PT ;  /* 0x00000004ff007c0c */ /* 0x000fc8000bf05070 */
[----:B------:R-:W-:-:S13]  /*0a20*/  ISETP.NE.AND.EX P0, PT, RZ, UR5, PT, P0 ;  /* 0x00000005ff007c0c */ /* 0x000fda000bf05300 */
[----:B------:R-:W-:Y:S05]  /*0a30*/  @!P0 BRA `(.L_x_7) ;  /* 0x00000000000c8947 */ /* 0x000fea0003800000 */
[----:B------:R-:W0:Y:S02]  /*0a40*/  LDC.64 R58, c[0x0][0x588] ;  /* 0x00016200ff3a7b82 */ /* 0x000e240000000a00 */
[----:B0-----:R1:W5:Y:S01]  /*0a50*/  LDG.E R58, desc[UR36][R58.64] ;  /* 0x000000243a3a7981 */ /* 0x001362000c1e1900 */
[----:B------:R-:W-:Y:S05]  /*0a60*/  BRA `(.L_x_6) ;  /* 0x0000000000087947 */ /* 0x000fea0003800000 */
.L_x_7:
[----:B------:R-:W-:Y:S02]  /*0a70*/  ULDC UR4, c[0x0][0x580] ;  /* 0x0001600000047ab9 */ /* 0x000fe40000000800 */
[----:B------:R-:W-:-:S07]  /*0a80*/  IMAD.U32 R58, RZ, RZ, UR4 ;  /* 0x00000004ff3a7e24 */ /* 0x000fce000f8e00ff */
.L_x_6:
[----:B------:R-:W-:Y:S02]  /*0a90*/  ULDC.64 UR4, c[0x0][0x5a0] ;  /* 0x0001680000047ab9 */ /* 0x000fe40000000a00 */
[----:B------:R-:W-:-:S04]  /*0aa0*/  ISETP.NE.U32.AND P0, PT, RZ, UR4, PT ;  /* 0x00000004ff007c0c */ /* 0x000fc8000bf05070 */
[----:B------:R-:W-:-:S13]  /*0ab0*/  ISETP.NE.AND.EX P0, PT, RZ, UR5, PT, P0 ;  /* 0x00000005ff007c0c */ /* 0x000fda000bf05300 */
[----:B------:R-:W-:Y:S05]  /*0ac0*/  @!P0 BRA `(.L_x_8) ;  /* 0x00000000001c8947 */ /* 0x000fea0003800000 */
[----:B0-----:R-:W0:Y:S02]  /*0ad0*/  LDC.64 R8, c[0x0][0x5a0] ;  /* 0x00016800ff087b82 */ /* 0x001e240000000a00 */
[----:B0-----:R-:W2:Y:S02]  /*0ae0*/  LDG.E.64 R8, desc[UR36][R8.64] ;  /* 0x0000002408087981 */ /* 0x001ea4000c1e1b00 */
[----:B--2---:R-:W-:-:S04]  /*0af0*/  ISETP.NE.U32.AND P0, PT, R8, RZ, PT ;  /* 0x000000ff0800720c */ /* 0x004fc80003f05070 */
[----:B------:R-:W-:-:S13]  /*0b00*/  ISETP.NE.AND.EX P0, PT, R9, RZ, PT, P0 ;  /* 0x000000ff0900720c */ /* 0x000fda0003f05300 */
[----:B------:R-:W-:Y:S05]  /*0b10*/  @!P0 BRA `(.L_x_8) ;  /* 0x0000000000088947 */ /* 0x000fea0003800000 */
[----:B-1----:R0:W5:Y:S01]  /*0b20*/  LD.E R59, desc[UR36][R8.64] ;  /* 0x00000024083b7980 */ /* 0x002162000c101900 */
[----:B------:R-:W-:Y:S05]  /*0b30*/  BRA `(.L_x_9) ;  /* 0x0000000000247947 */ /* 0x000fea0003800000 */
.L_x_8:
[----:B------:R-:W-:Y:S02]  /*0b40*/  ULDC.64 UR4, c[0x0][0x590] ;  /* 0x0001640000047ab9 */ /* 0x000fe40000000a00 */
[----:B------:R-:W-:-:S04]  /*0b50*/  ISETP.NE.U32.AND P0, PT, RZ, UR4, PT ;  /* 0x00000004ff007c0c */ /* 0x000fc8000bf05070 */
[----:B------:R-:W-:-:S13]  /*0b60*/  ISETP.NE.AND.EX P0, PT, RZ, UR5, PT, P0 ;  /* 0x00000005ff007c0c */ /* 0x000fda000bf05300 */
[----:B------:R-:W-:Y:S05]  /*0b70*/  @!P0 BRA `(.L_x_10) ;  /* 0x00000000000c8947 */ /* 0x000fea0003800000 */
[----:B0-----:R-:W1:Y:S02]  /*0b80*/  LDC.64 R8, c[0x0][0x590] ;  /* 0x00016400ff087b82 */ /* 0x001e640000000a00 */
[----:B-1----:R1:W5:Y:S01]  /*0b90*/  LDG.E R59, desc[UR36][R8.64] ;  /* 0x00000024083b7981 */ /* 0x002362000c1e1900 */
[----:B------:R-:W-:Y:S05]  /*0ba0*/  BRA `(.L_x_9) ;  /* 0x0000000000087947 */ /* 0x000fea0003800000 */
.L_x_10:
[----:B------:R-:W-:Y:S02]  /*0bb0*/  ULDC UR4, c[0x0][0x584] ;  /* 0x0001610000047ab9 */ /* 0x000fe40000000800 */
[----:B-1----:R-:W-:-:S07]  /*0bc0*/  IMAD.U32 R59, RZ, RZ, UR4 ;  /* 0x00000004ff3b7e24 */ /* 0x002fce000f8e00ff */
.L_x_9:
[----:B------:R-:W2:Y:S01]  /*0bd0*/  LDC R2, c[0x0][0x65c] ;  /* 0x00019700ff027b82 */ /* 0x000ea20000000800 */
[----:B------:R-:W-:Y:S01]  /*0be0*/  ULDC UR6, c[0x0][0x28c] ;  /* 0x0000a30000067ab9 */ /* 0x000fe20000000800 */
[----:B------:R-:W-:Y:S01]  /*0bf0*/  ISETP.NE.AND P0, PT, R10, 0x2, PT ;  /* 0x000000020a00780c */ /* 0x000fe20003f05270 */
[----:B------:R-:W-:Y:S01]  /*0c00*/  UIADD3 UR6, UR6, 0x3f, URZ ;  /* 0x0000003f06067890 */ /* 0x000fe2000fffe03f */
[----:B01----:R-:W-:Y:S01]  /*0c10*/  IMAD.U32 R8, RZ, RZ, UR12 ;  /* 0x0000000cff087e24 */ /* 0x003fe2000f8e00ff */
[----:B------:R-:W-:Y:S01]  /*0c20*/  UMOV UR38, URZ ;  /* 0x0000003f00267c82 */ /* 0x000fe20008000000 */
[----:B------:R-:W-:Y:S01]  /*0c30*/  IMAD.MOV.U32 R9, RZ, RZ, RZ ;  /* 0x000000ffff097224 */ /* 0x000fe200078e00ff */
[----:B------:R-:W-:Y:S01]  /*0c40*/  USHF.R.S32.HI UR7, URZ, 0x1f, UR6 ;  /* 0x0000001f3f077899 */ /* 0x000fe20008011406 */
[----:B------:R-:W-:Y:S01]  /*0c50*/  UMOV UR39, URZ ;  /* 0x0000003f00277c82 */ /* 0x000fe20008000000 */
[----:B------:R-:W-:Y:S02]  /*0c60*/  ULDC.64 UR8, c[0x0][0x650] ;  /* 0x0001940000087ab9 */ /* 0x000fe40000000a00 */
[----:B------:R-:W-:-:S04]  /*0c70*/  ULEA.HI UR7, UR7, UR6, URZ, 0x6 ;  /* 0x0000000607077291 */ /* 0x000fc8000f8f303f */
[----:B------:R-:W-:Y:S01]  /*0c80*/  USHF.R.S32.HI UR40, URZ, 0x6, UR7 ;  /* 0x000000063f287899 */ /* 0x000fe20008011407 */
[----:B--2---:R-:W-:-:S13]  /*0c90*/  ISETP.NE.AND P1, PT, R2, 0x1, PT ;  /* 0x000000010200780c */ /* 0x004fda0003f25270 */
[----:B------:R-:W0:Y:S01]  /*0ca0*/  @P1 LDC R19, c[0x0][0x10] ;  /* 0x00000400ff131b82 */ /* 0x000e220000000800 */
[----:B------:R-:W-:Y:S02]  /*0cb0*/  @P1 IMAD.MOV.U32 R7, RZ, RZ, RZ ;  /* 0x000000ffff071224 */ /* 0x000fe400078e00ff */
[----:B------:R-:W-:-:S05]  /*0cc0*/  @P1 IMAD.MOV.U32 R17, RZ, RZ, RZ ;  /* 0x000000ffff111224 */ /* 0x000fca00078e00ff */
[----:B------:R-:W1:Y:S01]  /*0cd0*/  @!P1 LDC R11, c[0x0][0xc] ;  /* 0x00000300ff0b9b82 */ /* 0x000e620000000800 */
[----:B------:R-:W-:Y:S01]  /*0ce0*/  ULDC UR4, c[0x0][0xc] ;  /* 0x0000030000047ab9 */ /* 0x000fe20000000800 */
[----:B------:R-:W-:Y:S02]  /*0cf0*/  ULDC UR5, c[0x0][0x10] ;  /* 0x0000040000057ab9 */ /* 0x000fe40000000800 */
[----:B------:R-:W-:-:S04]  /*0d00*/  UIMAD.WIDE.U32 UR4, UR4, UR5, URZ ;  /* 0x00000005040472a5 */ /* 0x000fc8000f8e003f */
[----:B------:R-:W2:Y:S01]  /*0d10*/  LDC R2, c[0x0][0x14] ;  /* 0x00000500ff027b82 */ /* 0x000ea20000000800 */
[----:B0-----:R-:W-:-:S04]  /*0d20*/  @P1 IMAD.WIDE.U32 R18, R19, UR12, R6 ;  /* 0x0000000c13121c25 */ /* 0x001fc8000f8e0006 */
[----:B------:R-:W-:Y:S02]  /*0d30*/  @P1 IMAD.IADD R17, R19, 0x1, R17 ;  /* 0x0000000113111824 */ /* 0x000fe400078e0211 */
[----:B-1----:R-:W-:-:S04]  /*0d40*/  @!P1 IMAD.WIDE.U32 R8, R6, R11, R8 ;  /* 0x0000000b06089225 */ /* 0x002fc800078e0008 */
[----:B------:R-:W-:Y:S02]  /*0d50*/  @!P1 IMAD.MOV.U32 R18, RZ, RZ, R8 ;  /* 0x000000ffff129224 */ /* 0x000fe400078e0008 */
[----:B------:R-:W-:Y:S02]  /*0d60*/  @!P1 IMAD.MOV.U32 R17, RZ, RZ, R9 ;  /* 0x000000ffff119224 */ /* 0x000fe400078e0009 */
[----:B--2---:R-:W-:-:S04]  /*0d70*/  IMAD.WIDE.U32 R12, R2, UR4, RZ ;  /* 0x00000004020c7c25 */ /* 0x004fc8000f8e00ff */
[----:B------:R-:W-:Y:S01]  /*0d80*/  IMAD R23, R2, UR5, RZ ;  /* 0x0000000502177c24 */ /* 0x000fe2000f8e02ff */
[----:B------:R0:W-:Y:S03]  /*0d90*/  STL.64 [R1], R12 ;  /* 0x0000000c01007387 */ /* 0x0001e60000100a00 */
[----:B------:R-:W-:Y:S01]  /*0da0*/  IMAD.IADD R23, R13, 0x1, R23 ;  /* 0x000000010d177824 */ /* 0x000fe200078e0217 */
[----:B------:R-:W-:Y:S06]  /*0db0*/  @P0 BRA `(.L_x_11) ;  /* 0x0000000000200947 */ /* 0x000fec0003800000 */
[----:B------:R-:W-:Y:S01]  /*0dc0*/  UISETP.GE.U32.AND UP0, UPT, UR40, 0x3, UPT ;  /* 0x000000032800788c */ /* 0x000fe2000bf06070 */
[----:B------:R-:W-:Y:S01]  /*0dd0*/  IADD3 R18, P0, R18, R12, RZ ;  /* 0x0000000c12127210 */ /* 0x000fe20007f1e0ff */
[----:B------:R-:W-:Y:S01]  /*0de0*/  UIMAD.WIDE.U32 UR4, UR40, -0x55555555, URZ ;  /* 0xaaaaaaab280478a5 */ /* 0x000fe2000f8e003f */
[----:B------:R-:W-:-:S03]  /*0df0*/  UMOV UR39, URZ ;  /* 0x0000003f00277c82 */ /* 0x000fc60008000000 */
[----:B------:R-:W-:Y:S01]  /*0e00*/  USHF.R.U32.HI UR4, URZ, 0x1, UR5 ;  /* 0x000000013f047899 */ /* 0x000fe20008011605 */
[----:B------:R-:W-:-:S03]  /*0e10*/  IMAD.X R17, R23, 0x1, R17, P0 ;  /* 0x0000000117117824 */ /* 0x000fc600000e0611 */
[----:B------:R-:W-:Y:S02]  /*0e20*/  UIMAD UR38, UR4, -0x3, UR40 ;  /* 0xfffffffd042678a4 */ /* 0x000fe4000f8e0228 */
[----:B------:R-:W-:-:S12]  /*0e30*/  @UP0 ULOP3.LUT UR39, UR4, 0x1, URZ, 0xc0, !UPT ;  /* 0x0000000104270892 */ /* 0x000fd8000f8ec03f */
.L_x_11:
[----:B------:R-:W-:Y:S01]  /*0e40*/  ISETP.GE.U32.AND P0, PT, R18, UR8, PT ;  /* 0x0000000812007c0c */ /* 0x000fe2000bf06070 */
[----:B------:R-:W-:Y:S01]  /*0e50*/  IMAD.MOV.U32 R19, RZ, RZ, -0x1 ;  /* 0xffffffffff137424 */ /* 0x000fe200078e00ff */
[----:B------:R-:W-:Y:S01]  /*0e60*/  PRMT R8, RZ, 0x7610, R8 ;  /* 0x00007610ff087816 */ /* 0x000fe20000000008 */
[----:B------:R-:W-:Y:S01]  /*0e70*/  IMAD.MOV.U32 R22, RZ, RZ, -0x1 ;  /* 0xffffffffff167424 */ /* 0x000fe200078e00ff */
[----:B------:R-:W-:Y:S01]  /*0e80*/  ISETP.GE.U32.AND.EX P0, PT, R17, UR9, PT, P0 ;  /* 0x0000000911007c0c */ /* 0x000fe2000bf06100 */
[----:B------:R-:W-:-:S12]  /*0e90*/  IMAD.MOV.U32 R2, RZ, RZ, -0x1 ;  /* 0xffffffffff027424 */ /* 0x000fd800078e00ff */
[----:B------:R-:W-:Y:S05]  /*0ea0*/  @P0 BRA `(.L_x_12) ;  /* 0x00000004002c0947 */ /* 0x000fea0003800000 */
[----:B------:R-:W1:Y:S01]  /*0eb0*/  LDC.64 R26, c[0x0][0x628] ;  /* 0x00018a00ff1a7b82 */ /* 0x000e620000000a00 */
[----:B------:R-:W-:Y:S02]  /*0ec0*/  IMAD.MOV.U32 R8, RZ, RZ, R18 ;  /* 0x000000ffff087224 */ /* 0x000fe400078e0012 */
[----:B------:R-:W-:-:S05]  /*0ed0*/  IMAD.MOV.U32 R9, RZ, RZ, R17 ;  /* 0x000000ffff097224 */ /* 0x000fca00078e0011 */
[----:B------:R-:W2:Y:S08]  /*0ee0*/  LDC R2, c[0x0][0x630] ;  /* 0x00018c00ff027b82 */ /* 0x000eb00000000800 */
[----:B------:R-:W3:Y:S01]  /*0ef0*/  LDC.64 R28, c[0x0][0x620] ;  /* 0x00018800ff1c7b82 */ /* 0x000ee20000000a00 */
[----:B-1----:R-:W-:-:S04]  /*0f00*/  ISETP.NE.U32.AND P0, PT, R26, RZ, PT ;  /* 0x000000ff1a00720c */ /* 0x002fc80003f05070 */
[----:B------:R-:W-:-:S13]  /*0f10*/  ISETP.NE.AND.EX P0, PT, R27, RZ, PT, P0 ;  /* 0x000000ff1b00720c */ /* 0x000fda0003f05300 */
[----:B--23--:R-:W-:Y:S05]  /*0f20*/  @!P0 BRA `(.L_x_13) ;  /* 0x0000000000288947 */ /* 0x00cfea0003800000 */
[----:B0-----:R-:W0:Y:S02]  /*0f30*/  LDC R13, c[0x0][0x634] ;  /* 0x00018d00ff0d7b82 */ /* 0x001e240000000800 */
[----:B0-----:R-:W-:-:S05]  /*0f40*/  IADD3 R13, P0, R18, R13, RZ ;  /* 0x0000000d120d7210 */ /* 0x001fca0007f1e0ff */
[----:B------:R-:W-:-:S04]  /*0f50*/  IMAD.X R15, RZ, RZ, R17, P0 ;  /* 0x000000ffff0f7224 */ /* 0x000fc800000e0611 */
[----:B------:R-:W-:-:S04]  /*0f60*/  IMAD.WIDE.U32 R8, R15, R26, RZ ;  /* 0x0000001a0f087225 */ /* 0x000fc800078e00ff */
[----:B------:R-:W-:-:S04]  /*0f70*/  IMAD.WIDE.U32 R10, P0, R13, R27, R8 ;  /* 0x0000001b0d0a7225 */ /* 0x000fc80007800008 */
[----:B------:R-:W-:-:S04]  /*0f80*/  IMAD.WIDE.U32 R8, R13, R26, RZ ;  /* 0x0000001a0d087225 */ /* 0x000fc800078e00ff */
[----:B------:R-:W-:Y:S01]  /*0f90*/  IMAD.X R13, RZ, RZ, RZ, P0 ;  /* 0x000000ffff0d7224 */ /* 0x000fe200000e06ff */
[----:B------:R-:W-:Y:S01]  /*0fa0*/  IADD3 RZ, P0, R9, R10, RZ ;  /* 0x0000000a09ff7210 */ /* 0x000fe20007f1e0ff */
[----:B------:R-:W-:-:S04]  /*0fb0*/  IMAD.MOV.U32 R12, RZ, RZ, R11 ;  /* 0x000000ffff0c7224 */ /* 0x000fc800078e000b */
[----:B------:R-:W-:-:S08]  /*0fc0*/  IMAD.WIDE.U32.X R8, R15, R27, R12, P0 ;  /* 0x0000001b0f087225 */ /* 0x000fd000000e040c */
.L_x_13:
[----:B------:R-:W1:Y:S01]  /*0fd0*/  LDC.64 R32, c[0x0][0x640] ;  /* 0x00019000ff207b82 */ /* 0x000e620000000a00 */
[-C--:B------:R-:W-:Y:S01]  /*0fe0*/  SHF.R.U64 R30, R8, R2.reuse, R9 ;  /* 0x00000002081e7219 */ /* 0x080fe20000001209 */
[----:B------:R-:W-:Y:S01]  /*0ff0*/  IMAD.MOV.U32 R19, RZ, RZ, R17 ;  /* 0x000000ffff137224 */ /* 0x000fe200078e0011 */
[----:B------:R-:W-:Y:S01]  /*1000*/  SHF.R.U32.HI R2, RZ, R2, R9 ;  /* 0x00000002ff027219 */ /* 0x000fe20000011609 */
[----:B------:R-:W-:Y:S01]  /*1010*/  IMAD.MOV.U32 R26, RZ, RZ, 0x1 ;  /* 0x00000001ff1a7424 */ /* 0x000fe200078e00ff */
[----:B------:R-:W-:-:S03]  /*1020*/  IADD3 R11, P0, RZ, -R30, RZ ;  /* 0x8000001eff0b7210 */ /* 0x000fc60007f1e0ff */
[----:B------:R-:W2:Y:S02]  /*1030*/  LDC R10, c[0x0][0x618] ;  /* 0x00018600ff0a7b82 */ /* 0x000ea40000000800 */
[----:B------:R-:W-:-:S04]  /*1040*/  IMAD.X R9, RZ, RZ, ~R2, P0 ;  /* 0x000000ffff097224 */ /* 0x000fc800000e0e02 */
[-C--:B------:R-:W-:Y:S02]  /*1050*/  IMAD R2, R9, R28.reuse, RZ ;  /* 0x0000001c09027224 */ /* 0x080fe400078e02ff */
[----:B0-----:R-:W0:Y:S01]  /*1060*/  LDC R13, c[0x0][0x608] ;  /* 0x00018200ff0d7b82 */ /* 0x001e220000000800 */
[----:B------:R-:W-:-:S04]  /*1070*/  IMAD.WIDE.U32 R8, R11, R28, R18 ;  /* 0x0000001c0b087225 */ /* 0x000fc800078e0012 */
[----:B------:R-:W-:Y:S02]  /*1080*/  IMAD R11, R11, R29, R2 ;  /* 0x0000001d0b0b7224 */ /* 0x000fe400078e0202 */
[----:B------:R-:W-:Y:S01]  /*1090*/  IMAD.MOV.U32 R2, RZ, RZ, -0x1 ;  /* 0xffffffffff027424 */ /* 0x000fe200078e00ff */
[----:B------:R-:W3:Y:S01]  /*10a0*/  LDC R31, c[0x0][0x658] ;  /* 0x00019600ff1f7b82 */ /* 0x000ee20000000800 */
[----:B------:R-:W-:Y:S01]  /*10b0*/  IMAD.IADD R9, R9, 0x1, R11 ;  /* 0x0000000109097824 */ /* 0x000fe200078e020b */
[----:B-1----:R-:W-:-:S04]  /*10c0*/  ISETP.NE.U32.AND P0, PT, R32, RZ, PT ;  /* 0x000000ff2000720c */ /* 0x002fc80003f05070 */
[----:B------:R-:W-:Y:S02]  /*10d0*/  ISETP.NE.AND.EX P0, PT, R33, RZ, PT, P0 ;  /* 0x000000ff2100720c */ /* 0x000fe40003f05300 */
[----:B------:R-:W1:Y:S01]  /*10e0*/  LDC R29, c[0x0][0x600] ;  /* 0x00018000ff1d7b82 */ /* 0x000e620000000800 */
[-CC-:B--2---:R-:W-:Y:S02]  /*10f0*/  SHF.R.U64 R27, R8, R10.reuse, R9.reuse ;  /* 0x0000000a081b7219 */ /* 0x184fe40000001209 */
[----:B------:R-:W-:-:S05]  /*1100*/  SHF.R.U32.HI R8, RZ, R10, R9 ;  /* 0x0000000aff087219 */ /* 0x000fca0000011609 */
[----:B------:R-:W2:Y:S01]  /*1110*/  LDC R22, c[0x0][0x648] ;  /* 0x00019200ff167b82 */ /* 0x000ea20000000800 */
[-CC-:B0-----:R-:W-:Y:S02]  /*1120*/  SHF.R.U64 R34, R27, R13.reuse, R8.reuse ;  /* 0x0000000d1b227219 */ /* 0x181fe40000001208 */
[----:B------:R-:W-:-:S05]  /*1130*/  SHF.R.U32.HI R8, RZ, R13, R8 ;  /* 0x0000000dff087219 */ /* 0x000fca0000011608 */
[----:B------:R-:W0:Y:S01]  /*1140*/  LDC R24, c[0x0][0x638] ;  /* 0x00018e00ff187b82 */ /* 0x000e220000000800 */
[-CC-:B---3--:R-:W-:Y:S02]  /*1150*/  SHF.R.U64 R36, R34, R31.reuse, R8.reuse ;  /* 0x0000001f22247219 */ /* 0x188fe40000001208 */
[-C--:B------:R-:W-:Y:S02]  /*1160*/  SHF.L.U32 R2, R2, R31.reuse, RZ ;  /* 0x0000001f02027219 */ /* 0x080fe400000006ff */
[----:B------:R-:W-:Y:S01]  /*1170*/  SHF.R.U32.HI R9, RZ, R31, R8 ;  /* 0x0000001fff097219 */ /* 0x000fe20000011608 */
[----:B------:R-:W-:Y:S01]  /*1180*/  IMAD.MOV.U32 R8, RZ, RZ, R36 ;  /* 0x000000ffff087224 */ /* 0x000fe200078e0024 */
[----:B------:R-:W-:Y:S01]  /*1190*/  LOP3.LUT R15, RZ, R2, RZ, 0x33, !PT ;  /* 0x00000002ff0f7212 */ /* 0x000fe200078e33ff */
[----:B------:R-:W3:Y:S01]  /*11a0*/  LDC R28, c[0x0][0x610] ;  /* 0x00018400ff1c7b82 */ /* 0x000ee20000000800 */
[----:B------:R-:W-:Y:S05]  /*11b0*/  @!P0 BRA `(.L_x_14) ;  /* 0x0000000000288947 */ /* 0x000fea0003800000 */
[----:B------:R-:W4:Y:S02]  /*11c0*/  LDC R13, c[0x0][0x64c] ;  /* 0x00019300ff0d7b82 */ /* 0x000f240000000800 */
[----:B----4-:R-:W-:-:S05]  /*11d0*/  IADD3 R13, P0, R36, R13, RZ ;  /* 0x0000000d240d7210 */ /* 0x010fca0007f1e0ff */
        /* <DEDUP_REMOVED lines=8> */
.L_x_14:
[----:B--2---:R-:W-:Y:S01]  /*1260*/  SHF.R.U64 R7, R8, R22, R9 ;  /* 0x0000001608077219 */ /* 0x004fe20000001209 */
[----:B-1----:R-:W-:Y:S01]  /*1270*/  VIADD R8, R29, 0xffffffff ;  /* 0xffffffff1d087836 */ /* 0x002fe20000000000 */
[----:B------:R-:W-:Y:S01]  /*1280*/  SHF.L.U32 R2, R26, R31, RZ ;  /* 0x0000001f1a027219 */ /* 0x000fe200000006ff */
[----:B------:R-:W-:Y:S01]  /*1290*/  @P1 IMAD R21, R25, R20, R6 ;  /* 0x0000001419151224 */ /* 0x000fe200078e0206 */
[----:B------:R-:W-:Y:S01]  /*12a0*/  LOP3.LUT R15, R34, R15, RZ, 0xc0, !PT ;  /* 0x0000000f220f7212 */ /* 0x000fe200078ec0ff */
[----:B------:R-:W-:Y:S01]  /*12b0*/  IMAD.MOV R9, RZ, RZ, -R7 ;  /* 0x000000ffff097224 */ /* 0x000fe200078e0a07 */
[----:B------:R-:W-:-:S03]  /*12c0*/  LOP3.LUT R8, R27, R8, RZ, 0xc0, !PT ;  /* 0x000000081b087212 */ /* 0x000fc600078ec0ff */
[----:B------:R-:W-:Y:S02]  /*12d0*/  IMAD R6, R2, R7, R15 ;  /* 0x0000000702067224 */ /* 0x000fe400078e020f */
[----:B0-----:R-:W-:Y:S02]  /*12e0*/  IMAD R2, R9, R24, R36 ;  /* 0x0000001809027224 */ /* 0x001fe400078e0224 */
[----:B---3--:R-:W-:Y:S02]  /*12f0*/  IMAD R19, R6, R28, R21 ;  /* 0x0000001c06137224 */ /* 0x008fe400078e0215 */
[----:B------:R-:W-:Y:S02]  /*1300*/  IMAD R2, R2, R29, R8 ;  /* 0x0000001d02027224 */ /* 0x000fe400078e0208 */
[----:B------:R-:W-:-:S03]  /*1310*/  IMAD.MOV.U32 R6, RZ, RZ, 0x1 ;  /* 0x00000001ff067424 */ /* 0x000fc600078e00ff */
[----:B------:R-:W-:Y:S02]  /*1320*/  SEL R22, R2, R19, !P1 ;  /* 0x0000001302167207 */ /* 0x000fe40004800000 */
[----:B------:R-:W-:Y:S01]  /*1330*/  SEL R19, R19, R2, !P1 ;  /* 0x0000000213137207 */ /* 0x000fe20004800000 */
[----:B------:R-:W-:Y:S01]  /*1340*/  IMAD.MOV.U32 R2, RZ, RZ, R30 ;  /* 0x000000ffff027224 */ /* 0x000fe200078e001e */
[----:B------:R-:W-:-:S07]  /*1350*/  PRMT R8, R6, 0x7610, R8 ;  /* 0x0000761006087816 */ /* 0x000fce0000000008 */
.L_x_12:
[----:B------:R-:W-:Y:S05]  /*1360*/  @!P2 BRA `(.L_x_15) ;  /* 0x00000000000ca947 */ /* 0x000fea0003800000 */
[----:B------:R-:W-:Y:S01]  /*1370*/  UCGABAR_WAIT ;  /* 0x0000000000007dc7 */ /* 0x000fe20008000000 */
[----:B------:R-:W-:Y:S01]  /*1380*/  CCTL.IVALL ;  /* 0x00000000ff00798f */ /* 0x000fe20002000000 */
[----:B------:R-:W-:Y:S05]  /*1390*/  BRA `(.L_x_16) ;  /* 0x0000000000047947 */ /* 0x000fea0003800000 */
.L_x_15:
[----:B------:R-:W-:Y:S06]  /*13a0*/  BAR.SYNC.DEFER_BLOCKING 0x0 ;  /* 0x0000000000007b1d */ /* 0x000fec0000010000 */
.L_x_16:
[----:B------:R-:W-:Y:S05]  /*13b0*/  @!P4 BRA `(.L_x_17) ;  /* 0x000000380020c947 */ /* 0x000fea0003800000 */
[----:B------:R-:W-:-:S13]  /*13c0*/  ISETP.GT.U32.AND P0, PT, R35, 0x1, PT ;  /* 0x000000012300780c */ /* 0x000fda0003f04070 */
[----:B------:R-:W-:Y:S05]  /*13d0*/  @P0 EXIT ;  /* 0x000000000000094d */ /* 0x000fea0003800000 */
.L_x_18:
[----:B------:R-:W-:-:S08]  /*13e0*/  NOP ;  /* 0x0000000000007918 */ /* 0x000fd00000000000 */
[----:B------:R-:W1:Y:S02]  /*13f0*/  USETMAXREG.TRY_ALLOC.CTAPOOL UP0, 0xe8 ;  /* 0x000000e8000079c8 */ /* 0x000e640008000600 */
[----:B-1----:R-:W-:-:S13]  /*1400*/  PLOP3.LUT P0, PT, PT, PT, UP0, 0x80, 0x0 ;  /* 0x000000000000781c */ /* 0x002fda0003f0f008 */
[----:B------:R-:W-:Y:S05]  /*1410*/  @!P0 BRA `(.L_x_18) ;  /* 0xfffffffc00f08947 */ /* 0x000fea000383ffff */
[----:B------:R-:W-:-:S13]  /*1420*/  LOP3.LUT P0, RZ, R8, 0xff, RZ, 0xc0, !PT ;  /* 0x000000ff08ff7812 */ /* 0x000fda000780c0ff */
[----:B------:R-:W-:Y:S05]  /*1430*/  @!P0 EXIT ;  /* 0x000000000000894d */ /* 0x000fea0003800000 */
[----:B------:R-:W1:Y:S01]  /*1440*/  S2UR UR4, SR_CgaCtaId ;  /* 0x00000000000479c3 */ /* 0x000e620000008800 */
[----:B------:R-:W-:Y:S01]  /*1450*/  VIADD R14, R14, 0xffffffff ;  /* 0xffffffff0e0e7836 */ /* 0x000fe20000000000 */
[CC--:B------:R-:W-:Y:S01]  /*1460*/  LEA.HI R4, R0.reuse, R3.reuse, RZ, 0x2 ;  /* 0x0000000300047211 */ /* 0x0c0fe200078f10ff */
[----:B------:R-:W-:Y:S01]  /*1470*/  UMOV UR41, 0x400 ;  /* 0x0000040000297882 */ /* 0x000fe20000000000 */
[----:B------:R-:W-:Y:S01]  /*1480*/  LEA.HI R0, R0, R3, RZ, 0x5 ;  /* 0x0000000300007211 */ /* 0x000fe200078f28ff */
[----:B------:R-:W-:Y:S01]  /*1490*/  UISETP.LT.AND UP0, UPT, UR40, 0x1, UPT ;  /* 0x000000012800788c */ /* 0x000fe2000bf01270 */
[----:B------:R-:W-:Y:S01]  /*14a0*/  R2UR UR42, R14 ;  /* 0x000000000e2a72ca */ /* 0x000fe200000e0000 */
[----:B------:R-:W-:Y:S01]  /*14b0*/  ULDC UR6, c[0x0][0x284] ;  /* 0x0000a10000067ab9 */ /* 0x000fe20000000800 */
[--C-:B------:R-:W-:Y:S01]  /*14c0*/  SHF.R.S32.HI R60, RZ, 0x2, R4.reuse ;  /* 0x00000002ff3c7819 */ /* 0x100fe20000011404 */
[----:B------:R-:W-:Y:S01]  /*14d0*/  USEL UR43, UR40, 0x1, UP0 ;  /* 0x00000001282b7887 */ /* 0x000fe20008000000 */
[----:B------:R-:W-:Y:S01]  /*14e0*/  SHF.R.S32.HI R5, RZ, 0x1f, R4 ;  /* 0x0000001fff057819 */ /* 0x000fe20000011404 */
[----:B------:R-:W-:Y:S01]  /*14f0*/  USHF.L.U32 UR46, UR40, 0x1, URZ ;  /* 0x00000001282e7899 */ /* 0x000fe2000800063f */
[----:B------:R-:W-:Y:S01]  /*1500*/  LOP3.LUT R62, R4, 0xfffffffc, RZ, 0xc0, !PT ;  /* 0xfffffffc043e7812 */ /* 0x000fe200078ec0ff */
[----:B------:R-:W-:Y:S01]  /*1510*/  UIADD3 UR43, -UR43, UR40, URZ ;  /* 0x000000282b2b7290 */ /* 0x000fe2000fffe13f */
[----:B------:R-:W-:-:S02]  /*1520*/  LEA.HI R5, R5, R60, RZ, 0x3 ;  /* 0x0000003c05057211 */ /* 0x000fc400078f18ff */
[----:B------:R-:W-:Y:S01]  /*1530*/  ISETP.NE.AND P0, PT, R14, RZ, PT ;  /* 0x000000ff0e00720c */ /* 0x000fe20003f05270 */
[----:B------:R-:W-:Y:S01]  /*1540*/  IMAD.IADD R62, R3, 0x1, -R62 ;  /* 0x00000001033e7824 */ /* 0x000fe200078e0a3e */
[----:B------:R-:W-:Y:S01]  /*1550*/  LOP3.LUT R5, R5, 0xfffffff8, RZ, 0xc0, !PT ;  /* 0xfffffff805057812 */ /* 0x000fe200078ec0ff */
[----:B------:R-:W-:Y:S01]  /*1560*/  USHF.L.U32 UR42, UR42, 0x3, URZ ;  /* 0x000000032a2a7899 */ /* 0x000fe2000800063f */
[----:B------:R-:W-:Y:S02]  /*1570*/  LOP3.LUT R72, R16, 0x1, RZ, 0xfc, !PT ;  /* 0x0000000110487812 */ /* 0x000fe400078efcff */
[----:B------:R-:W-:Y:S01]  /*1580*/  SEL R73, RZ, 0x1, P0 ;  /* 0x00000001ff497807 */ /* 0x000fe20000000000 */
[----:B------:R-:W-:Y:S01]  /*1590*/  IMAD.IADD R60, R60, 0x1, -R5 ;  /* 0x000000013c3c7824 */ /* 0x000fe200078e0a05 */
[----:B-1----:R-:W-:Y:S01]  /*15a0*/  ULEA UR41, UR4, UR41, 0x18 ;  /* 0x0000002904297291 */ /* 0x002fe2000f8ec03f */
[----:B------:R-:W-:Y:S01]  /*15b0*/  SHF.R.S32.HI R5, RZ, 0x5, R0 ;  /* 0x00000005ff057819 */ /* 0x000fe20000011400 */
[----:B------:R-:W-:-:S02]  /*15c0*/  IMAD.U32 R64, RZ, RZ, UR42 ;  /* 0x0000002aff407e24 */ /* 0x000fc4000f8e00ff */
[----:B------:R-:W-:Y:S01]  /*15d0*/  UIADD3 UR47, UR41, 0x40, URZ ;  /* 0x00000040292f7890 */ /* 0x000fe2000fffe03f */
[--C-:B------:R-:W-:Y:S01]  /*15e0*/  SHF.R.S32.HI R61, RZ, 0x1f, R60.reuse ;  /* 0x0000001fff3d7819 */ /* 0x100fe2000001143c */
[----:B------:R-:W-:Y:S01]  /*15f0*/  UIADD3 UR4, UR41, 0x100, URZ ;  /* 0x0000010029047890 */ /* 0x000fe2000fffe03f */
[C-C-:B------:R-:W-:Y:S01]  /*1600*/  IMAD R67, R5.reuse, -0x10, -R60.reuse ;  /* 0xfffffff005437824 */ /* 0x140fe200078e0a3c */
[----:B------:R-:W-:Y:S01]  /*1610*/  UIADD3 UR5, UR41, 0x6100, URZ ;  /* 0x0000610029057890 */ /* 0x000fe2000fffe03f */
[C---:B------:R-:W-:Y:S01]  /*1620*/  LOP3.LUT R66, R64.reuse, 0x8, RZ, 0xc0, !PT ;  /* 0x0000000840427812 */ /* 0x040fe200078ec0ff */
[----:B------:R-:W-:Y:S01]  /*1630*/  USHF.R.U32.HI UR4, URZ, 0x4, UR4 ;  /* 0x000000043f047899 */ /* 0x000fe20008011604 */
[----:B------:R-:W-:Y:S01]  /*1640*/  IMAD.U32 R63, RZ, RZ, UR47 ;  /* 0x0000002fff3f7e24 */ /* 0x000fe2000f8e00ff */
[----:B------:R-:W-:Y:S01]  /*1650*/  USHF.R.U32.HI UR5, URZ, 0x4, UR5 ;  /* 0x000000043f057899 */ /* 0x000fe20008011605 */
[----:B------:R-:W-:Y:S01]  /*1660*/  IMAD.WIDE R60, R5, 0x10, R60 ;  /* 0x00000010053c7825 */ /* 0x000fe200078e023c */
[----:B------:R-:W-:Y:S01]  /*1670*/  ULOP3.LUT UR4, UR4, 0x3fff, URZ, 0xc0, !UPT ;  /* 0x00003fff04047892 */ /* 0x000fe2000f8ec03f */
[----:B------:R-:W-:Y:S01]  /*1680*/  LOP3.LUT R64, R64, 0x8, RZ, 0xc, !PT ;  /* 0x0000000840407812 */ /* 0x000fe200078e0cff */
[----:B------:R-:W-:Y:S01]  /*1690*/  ULOP3.LUT UR5, UR5, 0x3fff, URZ, 0xc0, !UPT ;  /* 0x00003fff05057892 */ /* 0x000fe2000f8ec03f */
[----:B------:R-:W-:Y:S01]  /*16a0*/  VIADD R65, R63, UR42 ;  /* 0x0000002a3f417c36 */ /* 0x000fe20008000000 */
[----:B------:R-:W-:Y:S01]  /*16b0*/  LOP3.LUT R66, R66, 0x18, RZ, 0x3c, !PT ;  /* 0x0000001842427812 */ /* 0x000fe200078e3cff */
[----:B------:R-:W-:Y:S01]  /*16c0*/  VIADD R67, R67, UR6 ;  /* 0x0000000643437c36 */ /* 0x000fe20008000000 */
[----:B------:R-:W-:-:S02]  /*16d0*/  ULOP3.LUT UR44, UR4, 0x10000, URZ, 0xfc, !UPT ;  /* 0x00010000042c7892 */ /* 0x000fc4000f8efc3f */
[----:B------:R-:W-:-:S12]  /*16e0*/  ULOP3.LUT UR45, UR5, 0x10000, URZ, 0xfc, !UPT ;  /* 0x00010000052d7892 */ /* 0x000fd8000f8efc3f */
.L_x_102:
[----:B------:R-:W-:Y:S01]  /*16f0*/  SHF.L.U32 R0, R73, 0x1f, RZ ;  /* 0x0000001f49007819 */ /* 0x000fe200000006ff */
[----:B------:R-:W-:Y:S02]  /*1700*/  ULDC UR4, c[0x0][0x28c] ;  /* 0x0000a30000047ab9 */ /* 0x000fe40000000800 */
[----:B------:R-:W-:Y:S01]  /*1710*/  ISETP.LT.AND P1, PT, RZ, UR4, PT ;  /* 0x00000004ff007c0c */ /* 0x000fe2000bf21270 */
[----:B-1----:R-:W1:Y:S02]  /*1720*/  SYNCS.PHASECHK.TRANS64.TRYWAIT P0, [R63+UR42], R0 ;  /* 0x000000003f0075a7 */ /* 0x002e64000800016a */
[----:B-1-34-:R-:W-:Y:S10]  /*1730*/  @!P0 BRA `(.L_x_19) ;  /* 0x0000004400708947 */ /* 0x01aff40003800000 */
.L_x_123:
[----:B------:R-:W-:Y:S05]  /*1740*/  @P1 BRA `(.L_x_20) ;  /* 0x0000000000401947 */ /* 0x000fea0003800000 */
[----:B-1----:R-:W-:Y:S01]  /*1750*/  MOV R0, 0x0 ;  /* 0x0000000000007802 */ /* 0x002fe20000000f00 */
[----:B------:R-:W-:Y:S01]  /*1760*/  ULDC.64 UR4, c[0x4][0x68] ;  /* 0x01001a0000047ab9 */ /* 0x000fe20000000a00 */
[----:B------:R-:W-:Y:S01]  /*1770*/  ULDC.64 UR6, c[0x4][0x8] ;  /* 0x0100020000067ab9 */ /* 0x000fe20000000a00 */
[----:B------:R-:W-:Y:S01]  /*1780*/  IMAD.U32 R4, RZ, RZ, UR4 ;  /* 0x00000004ff047e24 */ /* 0x000fe2000f8e00ff */
[----:B------:R1:W2:Y:S01]  /*1790*/  LDC.64 R14, c[0x4][R0] ;  /* 0x01000000000e7b82 */ /* 0x0002a20000000a00 */
[----:B------:R-:W-:Y:S01]  /*17a0*/  IMAD.U32 R5, RZ, RZ, UR5 ;  /* 0x00000005ff057e24 */ /* 0x000fe2000f8e00ff */
[----:B------:R-:W-:Y:S01]  /*17b0*/  ULDC.64 UR4, c[0x4][0x70] ;  /* 0x01001c0000047ab9 */ /* 0x000fe20000000a00 */
[----:B------:R-:W-:Y:S02]  /*17c0*/  IMAD.U32 R10, RZ, RZ, UR6 ;  /* 0x00000006ff0a7e24 */ /* 0x000fe4000f8e00ff */
[----:B------:R-:W-:Y:S02]  /*17d0*/  IMAD.U32 R6, RZ, RZ, UR4 ;  /* 0x00000004ff067e24 */ /* 0x000fe4000f8e00ff */
[----:B------:R-:W-:-:S02]  /*17e0*/  IMAD.U32 R7, RZ, RZ, UR5 ;  /* 0x00000005ff077e24 */ /* 0x000fc4000f8e00ff */
[----:B------:R-:W-:Y:S02]  /*17f0*/  IMAD.U32 R11, RZ, RZ, UR7 ;  /* 0x00000007ff0b7e24 */ /* 0x000fe4000f8e00ff */
[----:B------:R-:W-:Y:S02]  /*1800*/  IMAD.MOV.U32 R8, RZ, RZ, 0x1e1 ;  /* 0x000001e1ff087424 */ /* 0x000fe400078e00ff */
[----:B0-----:R-:W-:Y:S02]  /*1810*/  IMAD.MOV.U32 R12, RZ, RZ, 0x1 ;  /* 0x00000001ff0c7424 */ /* 0x001fe400078e00ff */
[----:B-1----:R-:W-:-:S07]  /*1820*/  IMAD.MOV.U32 R13, RZ, RZ, RZ ;  /* 0x000000ffff0d7224 */ /* 0x002fce00078e00ff */
[----:B------:R-:W-:-:S07]  /*1830*/  LEPC R20, `(.L_x_20) ;  /* 0x000000001014794e */ /* 0x000fce0000000000 */
[----:B--2--5:R-:W-:Y:S05]  /*1840*/  CALL.ABS.NOINC R14 ;  /* 0x000000000e007343 */ /* 0x024fea0003c00000 */
.L_x_20:
[----:B------:R-:W-:-:S13]  /*1850*/  ISETP.NE.AND P0, PT, R72, 0x3, PT ;  /* 0x000000034800780c */ /* 0x000fda0003f05270 */
[----:B------:R-:W-:Y:S05]  /*1860*/  @!P0 BRA `(.L_x_21) ;  /* 0x0000000000048947 */ /* 0x000fea0003800000 */
[----:B------:R-:W-:Y:S01]  /*1870*/  BPT.TRAP 0x1 ;  /* 0x000000040000795c */ /* 0x000fe20000300000 */
.L_x_21:
[----:B------:R-:W-:Y:S02]  /*1880*/  IMAD.U32 R3, RZ, RZ, UR38 ;  /* 0x00000026ff037e24 */ /* 0x000fe4000f8e00ff */
[----:B-1----:R-:W-:-:S03]  /*1890*/  IMAD.U32 R0, RZ, RZ, UR39 ;  /* 0x00000027ff007e24 */ /* 0x002fc6000f8e00ff */
[----:B------:R-:W-:Y:S02]  /*18a0*/  LEA R3, R3, UR41, 0x3 ;  /* 0x0000002903037c11 */ /* 0x000fe4000f8e18ff */
[----:B------:R-:W-:-:S04]  /*18b0*/  SHF.L.U32 R0, R0, 0x1f, RZ ;  /* 0x0000001f00007819 */ /* 0x000fc800000006ff */
[----:B------:R1:W2:Y:S01]  /*18c0*/  SYNCS.PHASECHK.TRANS64.TRYWAIT P1, [R3+URZ], R0 ;  /* 0x00000000030075a7 */ /* 0x0002a2000802017f */
[----:B------:R-:W-:Y:S05]  /*18d0*/  @!P0 BRA `(.L_x_22) ;  /* 0x0000000000048947 */ /* 0x000fea0003800000 */
[----:B------:R-:W-:Y:S01]  /*18e0*/  BPT.TRAP 0x1 ;  /* 0x000000040000795c */ /* 0x000fe20000300000 */
.L_x_22:
[----:B--2---:R-:W-:Y:S05]  /*18f0*/  @P1 BRA `(.L_x_23) ;  /* 0x0000000000081947 */ /* 0x004fea0003800000 */
[----:B------:R-:W2:Y:S02]  /*1900*/  SYNCS.PHASECHK.TRANS64.TRYWAIT P1, [R3+URZ], R0 ;  /* 0x00000000030075a7 */ /* 0x000ea4000802017f */
[----:B--2---:R-:W-:Y:S05]  /*1910*/  @!P1 BRA `(.L_x_24) ;  /* 0x00000044000c9947 */ /* 0x004fea0003800000 */
.L_x_23:
[----:B------:R-:W-:Y:S05]  /*1920*/  WARPSYNC.ALL ;  /* 0x0000000000007948 */ /* 0x000fea0003800000 */
[----:B------:R-:W-:Y:S01]  /*1930*/  ULEA UR8, UR38, UR44, 0x9 ;  /* 0x0000002c26087291 */ /* 0x000fe2000f8e483f */
[----:B------:R-:W-:Y:S01]  /*1940*/  WARPGROUP.ARRIVE ;  /* 0x00000000000079c5 */ /* 0x000fe20000000000 */
[----:B------:R-:W-:Y:S01]  /*1950*/  ULEA UR9, UR38, UR45, 0x9 ;  /* 0x0000002d26097291 */ /* 0x000fe2000f8e483f */
[----:B-12---:R-:W-:Y:S01]  /*1960*/  IMAD.U32 R0, RZ, RZ, UR43 ;  /* 0x0000002bff007e24 */ /* 0x006fe2000f8e00ff */
[----:B------:R-:W-:Y:S01]  /*1970*/  UMOV UR5, 0x40000040 ;  /* 0x4000004000057882 */ /* 0x000fe20000000000 */
[----:B------:R-:W-:-:S02]  /*1980*/  UMOV UR7, 0x40000040 ;  /* 0x4000004000077882 */ /* 0x000fc40000000000 */
[----:B------:R-:W-:Y:S01]  /*1990*/  UMOV UR4, UR8 ;  /* 0x0000000800047c82 */ /* 0x000fe20008000000 */
[----:B------:R-:W-:Y:S01]  /*19a0*/  ISETP.GE.AND P1, PT, R0, 0x1, PT ;  /* 0x000000010000780c */ /* 0x000fe20003f26270 */
[----:B------:R-:W-:Y:S02]  /*19b0*/  UMOV UR6, UR9 ;  /* 0x0000000900067c82 */ /* 0x000fe40008000000 */
[----:B------:R-:W-:Y:S01]  /*19c0*/  HGMMA.64x64x16.F32.BF16 R24, gdesc[UR4], RZ, !UPT, gsb0 ;  /* 0x00e00000041879f0 */ /* 0x000fe2000c0018ff */
[----:B------:R-:W-:Y:S02]  /*19d0*/  UIADD3 UR4, UR8, 0x2, URZ ;  /* 0x0000000208047890 */ /* 0x000fe4000fffe03f */
[----:B------:R-:W-:Y:S01]  /*19e0*/  UIADD3 UR6, UR9, 0x2, URZ ;  /* 0x0000000209067890 */ /* 0x000fe2000fffe03f */
[----:B------:R-:W-:Y:S01]  /*19f0*/  UMOV UR5, 0x40000040 ;  /* 0x4000004000057882 */ /* 0x000fe20000000000 */
[----:B------:R-:W-:Y:S01]  /*1a00*/  UMOV UR7, 0x40000040 ;  /* 0x4000004000077882 */ /* 0x000fe20000000000 */
[----:B------:R-:W-:-:S02]  /*1a10*/  WARPGROUP.DEPBAR.LE gsb0, 0x0 ;  /* 0x00008000000079c5 */ /* 0x000fc40000010000 */
[----:B------:R-:W-:-:S06]  /*1a20*/  WARPGROUP.ARRIVE ;  /* 0x00000000000079c5 */ /* 0x000fcc0000000000 */
[----:B------:R-:W-:Y:S01]  /*1a30*/  HGMMA.64x64x16.F32.BF16 R24, gdesc[UR4], R24, gsb0 ;  /* 0x00e00000041879f0 */ /* 0x000fe20008001818 */
[----:B------:R-:W-:Y:S02]  /*1a40*/  UIADD3 UR4, UR8, 0x4, URZ ;  /* 0x0000000408047890 */ /* 0x000fe4000fffe03f */
[----:B------:R-:W-:Y:S01]  /*1a50*/  UIADD3 UR6, UR9, 0x4, URZ ;  /* 0x0000000409067890 */ /* 0x000fe2000fffe03f */
[----:B------:R-:W-:Y:S01]  /*1a60*/  UMOV UR5, 0x40000040 ;  /* 0x4000004000057882 */ /* 0x000fe20000000000 */
[----:B------:R-:W-:Y:S01]  /*1a70*/  UMOV UR7, 0x40000040 ;  /* 0x4000004000077882 */ /* 0x000fe20000000000 */
[----:B------:R-:W-:Y:S02]  /*1a80*/  WARPGROUP.DEPBAR.LE gsb0, 0x0 ;  /* 0x00008000000079c5 */ /* 0x000fe40000010000 */
        /* <DEDUP_REMOVED lines=8> */
[----:B------:R-:W-:Y:S03]  /*1b10*/  HGMMA.64x64x16.F32.BF16 R24, gdesc[UR4], R24, gsb0 ;  /* 0x00e00000041879f0 */ /* 0x000fe60008001818 */
[----:B------:R-:W-:Y:S02]  /*1b20*/  WARPGROUP.DEPBAR.LE gsb0, 0x0 ;  /* 0x00008000000079c5 */ /* 0x000fe40000010000 */
[----:B------:R-:W-:Y:S05]  /*1b30*/  @!P1 BRA `(.L_x_25) ;  /* 0x0000000400149947 */ /* 0x000fea0003800000 */
[----:B------:R-:W-:Y:S01]  /*1b40*/  UIADD3 UR4, UR38, 0x1, URZ ;  /* 0x0000000126047890 */ /* 0x000fe2000fffe03f */
[----:B------:R-:W-:Y:S02]  /*1b50*/  IMAD.U32 R0, RZ, RZ, UR43 ;  /* 0x0000002bff007e24 */ /* 0x000fe4000f8e00ff */
[----:B------:R-:W-:Y:S01]  /*1b60*/  IMAD.U32 R3, RZ, RZ, UR38 ;  /* 0x00000026ff037e24 */ /* 0x000fe2000f8e00ff */
[----:B------:R-:W-:-:S04]  /*1b70*/  UISETP.NE.AND UP0, UPT, UR4, 0x3, UPT ;  /* 0x000000030400788c */ /* 0x000fc8000bf05270 */
[----:B------:R-:W-:Y:S02]  /*1b80*/  USEL UR5, URZ, 0x1, UP0 ;  /* 0x000000013f057887 */ /* 0x000fe40008000000 */
[----:B------:R-:W-:Y:S02]  /*1b90*/  USEL UR8, UR4, URZ, UP0 ;  /* 0x0000003f04087287 */ /* 0x000fe40008000000 */
[----:B------:R-:W-:-:S06]  /*1ba0*/  ULOP3.LUT UR5, UR39, UR5, URZ, 0x3c, !UPT ;  /* 0x0000000527057292 */ /* 0x000fcc000f8e3c3f */
[----:B------:R-:W-:-:S07]  /*1bb0*/  IMAD.U32 R6, RZ, RZ, UR5 ;  /* 0x00000005ff067e24 */ /* 0x000fce000f8e00ff */
.L_x_32:
[----:B------:R-:W-:Y:S05]  /*1bc0*/  @!P0 BRA `(.L_x_26) ;  /* 0x0000000000048947 */ /* 0x000fea0003800000 */
[----:B------:R-:W-:Y:S01]  /*1bd0*/  BPT.TRAP 0x1 ;  /* 0x000000040000795c */ /* 0x000fe20000300000 */
.L_x_26:
[----:B------:R-:W-:Y:S01]  /*1be0*/  ULEA UR4, UR8, UR41, 0x3 ;  /* 0x0000002908047291 */ /* 0x000fe2000f8e183f */
[----:B------:R-:W-:-:S08]  /*1bf0*/  SHF.L.U32 R4, R6, 0x1f, RZ ;  /* 0x0000001f06047819 */ /* 0x000fd000000006ff */
[----:B------:R1:W2:Y:S01]  /*1c00*/  SYNCS.PHASECHK.TRANS64.TRYWAIT P1, [UR4], R4 ;  /* 0x00000004ff0075a7 */ /* 0x0002a20008020144 */
[----:B------:R-:W-:Y:S05]  /*1c10*/  @!P0 BRA `(.L_x_27) ;  /* 0x0000000000048947 */ /* 0x000fea0003800000 */
[----:B------:R-:W-:Y:S01]  /*1c20*/  BPT.TRAP 0x1 ;  /* 0x000000040000795c */ /* 0x000fe20000300000 */
.L_x_27:
[----:B--2---:R-:W-:Y:S05]  /*1c30*/  @P1 BRA `(.L_x_28) ;  /* 0x0000000000081947 */ /* 0x004fea0003800000 */
[----:B------:R-:W2:Y:S02]  /*1c40*/  SYNCS.PHASECHK.TRANS64.TRYWAIT P1, [UR4], R4 ;  /* 0x00000004ff0075a7 */ /* 0x000ea40008020144 */
[----:B--2---:R-:W-:Y:S05]  /*1c50*/  @!P1 BRA `(.L_x_29) ;  /* 0x0000004000509947 */ /* 0x004fea0003800000 */
.L_x_28:
[----:B------:R-:W-:Y:S01]  /*1c60*/  ULEA UR9, UR8, UR44, 0x9 ;  /* 0x0000002c08097291 */ /* 0x000fe2000f8e483f */
[----:B------:R-:W-:Y:S01]  /*1c70*/  WARPGROUP.ARRIVE ;  /* 0x00000000000079c5 */ /* 0x000fe20000000000 */
[----:B------:R-:W-:Y:S01]  /*1c80*/  ULEA UR10, UR8, UR45, 0x9 ;  /* 0x0000002d080a7291 */ /* 0x000fe2000f8e483f */
[----:B------:R-:W-:Y:S01]  /*1c90*/  UMOV UR5, 0x40000040 ;  /* 0x4000004000057882 */ /* 0x000fe20000000000 */
[----:B------:R-:W-:-:S03]  /*1ca0*/  UMOV UR7, 0x40000040 ;  /* 0x4000004000077882 */ /* 0x000fc60000000000 */
[----:B------:R-:W-:Y:S02]  /*1cb0*/  UMOV UR4, UR9 ;  /* 0x0000000900047c82 */ /* 0x000fe40008000000 */
[----:B------:R-:W-:Y:S02]  /*1cc0*/  UMOV UR6, UR10 ;  /* 0x0000000a00067c82 */ /* 0x000fe40008000000 */
[----:B------:R-:W-:Y:S01]  /*1cd0*/  HGMMA.64x64x16.F32.BF16 R24, gdesc[UR4], R24, gsb0 ;  /* 0x00e00000041879f0 */ /* 0x000fe20008001818 */
        /* <DEDUP_REMOVED lines=23> */
[----:B------:R-:W-:Y:S01]  /*1e50*/  BPT.TRAP 0x1 ;  /* 0x000000040000795c */ /* 0x000fe20000300000 */
.L_x_30:
[----:B------:R-:W-:-:S13]  /*1e60*/  ISETP.NE.AND P1, PT, R57, RZ, PT ;  /* 0x000000ff3900720c */ /* 0x000fda0003f25270 */
[----:B-12---:R-:W-:-:S05]  /*1e70*/  @P1 LEA R4, R3, UR41, 0x3 ;  /* 0x0000002903041c11 */ /* 0x006fca000f8e18ff */
[----:B------:R-:W-:-:S05]  /*1e80*/  @P1 VIADD R5, R4, 0x18 ;  /* 0x0000001804051836 */ /* 0x000fca0000000000 */
[----:B------:R-:W-:-:S04]  /*1e90*/  @P1 PRMT R5, R56, 0x654, R5 ;  /* 0x0000065438051816 */ /* 0x000fc80000000005 */
[----:B------:R1:W-:Y:S01]  /*1ea0*/  @P1 SYNCS.ARRIVE.TRANS64.RED.A1T0 RZ, [R5+URZ], RZ ;  /* 0x000000ff05ff19a7 */ /* 0x0003e2000810043f */
[----:B------:R-:W-:-:S13]  /*1eb0*/  ISETP.GT.U32.AND P1, PT, R16, 0x1, PT ;  /* 0x000000011000780c */ /* 0x000fda0003f24070 */
[----:B-1----:R-:W-:Y:S05]  /*1ec0*/  @P1 BRA `(.L_x_31) ;  /* 0x0000000000041947 */ /* 0x002fea0003800000 */
[----:B------:R-:W-:Y:S01]  /*1ed0*/  BPT.TRAP 0x1 ;  /* 0x000000040000795c */ /* 0x000fe20000300000 */
.L_x_31:
[----:B------:R-:W-:Y:S01]  /*1ee0*/  UIADD3 UR8, UR8, 0x1, URZ ;  /* 0x0000000108087890 */ /* 0x000fe2000fffe03f */
[C---:B------:R-:W-:Y:S01]  /*1ef0*/  ISETP.GT.AND P2, PT, R0.reuse, 0x1, PT ;  /* 0x000000010000780c */ /* 0x040fe20003f44270 */
[----:B------:R-:W-:Y:S02]  /*1f00*/  VIADD R3, R3, 0x1 ;  /* 0x0000000103037836 */ /* 0x000fe40000000000 */
[----:B------:R-:W-:Y:S01]  /*1f10*/  UISETP.NE.AND UP0, UPT, UR8, 0x3, UPT ;  /* 0x000000030800788c */ /* 0x000fe2000bf05270 */
[----:B------:R-:W-:Y:S02]  /*1f20*/  VIADD R0, R0, 0xffffffff ;  /* 0xffffffff00007836 */ /* 0x000fe40000000000 */
[C---:B------:R-:W-:Y:S01]  /*1f30*/  ISETP.NE.AND P1, PT, R3.reuse, 0x3, PT ;  /* 0x000000030300780c */ /* 0x040fe20003f25270 */
[----:B------:R-:W-:Y:S02]  /*1f40*/  USEL UR4, URZ, 0x1, UP0 ;  /* 0x000000013f047887 */ /* 0x000fe40008000000 */
[----:B------:R-:W-:Y:S01]  /*1f50*/  USEL UR8, UR8, URZ, UP0 ;  /* 0x0000003f08087287 */ /* 0x000fe20008000000 */
[----:B------:R-:W-:-:S03]  /*1f60*/  SEL R3, R3, RZ, P1 ;  /* 0x000000ff03037207 */ /* 0x000fc60000800000 */
[----:B------:R-:W-:Y:S01]  /*1f70*/  LOP3.LUT R6, R6, UR4, RZ, 0x3c, !PT ;  /* 0x0000000406067c12 */ /* 0x000fe2000f8e3cff */
[----:B------:R-:W-:Y:S07]  /*1f80*/  @P2 BRA `(.L_x_32) ;  /* 0xfffffffc000c2947 */ /* 0x000fee000383ffff */
.L_x_25:
[----:B------:R-:W1:Y:S01]  /*1f90*/  LDC R0, c[0x0][0x28c] ;  /* 0x0000a300ff007b82 */ /* 0x000e620000000800 */
[----:B------:R2:W-:Y:S01]  /*1fa0*/  SYNCS.ARRIVE.TRANS64.A1T0 RZ, [R64+UR47], RZ ;  /* 0x000000ff40ff79a7 */ /* 0x0005e2000810002f */
[----:B-1----:R-:W-:-:S13]  /*1fb0*/  ISETP.GE.AND P1, PT, R0, 0x1, PT ;  /* 0x000000010000780c */ /* 0x002fda0003f26270 */
[----:B--2---:R-:W-:Y:S05]  /*1fc0*/  @!P1 BRA `(.L_x_33) ;  /* 0x0000000000449947 */ /* 0x004fea0003800000 */
[----:B------:R-:W-:Y:S05]  /*1fd0*/  @!P0 BRA `(.L_x_34) ;  /* 0x0000000000048947 */ /* 0x000fea0003800000 */
[----:B------:R-:W-:Y:S01]  /*1fe0*/  BPT.TRAP 0x1 ;  /* 0x000000040000795c */ /* 0x000fe20000300000 */
.L_x_34:
[----:B------:R-:W-:-:S13]  /*1ff0*/  ISETP.NE.AND P0, PT, R57, RZ, PT ;  /* 0x000000ff3900720c */ /* 0x000fda0003f05270 */
[----:B------:R-:W-:-:S05]  /*2000*/  VOTEU.ANY UP0, P0 ;  /* 0x00000000003f7886 */ /* 0x000fca0000000100 */
[----:B------:R-:W-:-:S06]  /*2010*/  @UP0 UIADD3 UR4, UR43, UR38, URZ ;  /* 0x000000262b040290 */ /* 0x000fcc000fffe03f */
[----:B------:R-:W-:Y:S02]  /*2020*/  IMAD.U32 R4, RZ, RZ, UR4 ;  /* 0x00000004ff047e24 */ /* 0x000fe4000f8e00ff */
[----:B------:R-:W-:Y:S02]  /*2030*/  IMAD.U32 R3, RZ, RZ, UR4 ;  /* 0x00000004ff037e24 */ /* 0x000fe4000f8e00ff */
[----:B------:R-:W-:-:S05]  /*2040*/  @P0 IMAD.WIDE.U32 R4, R4, -0x55555555, RZ ;  /* 0xaaaaaaab04040825 */ /* 0x000fca00078e00ff */
[----:B------:R-:W-:-:S05]  /*2050*/  @P0 SHF.R.U32.HI R0, RZ, 0x1, R5 ;  /* 0x00000001ff000819 */ /* 0x000fca0000011605 */
[----:B------:R-:W-:-:S05]  /*2060*/  @P0 IMAD R0, R0, -0x3, R3 ;  /* 0xfffffffd00000824 */ /* 0x000fca00078e0203 */
[----:B------:R-:W-:-:S05]  /*2070*/  @P0 LEA R0, R0, UR41, 0x3 ;  /* 0x0000002900000c11 */ /* 0x000fca000f8e18ff */
[----:B------:R-:W-:-:S05]  /*2080*/  @P0 VIADD R3, R0, 0x18 ;  /* 0x0000001800030836 */ /* 0x000fca0000000000 */
[----:B------:R-:W-:-:S04]  /*2090*/  @P0 PRMT R3, R56, 0x654, R3 ;  /* 0x0000065438030816 */ /* 0x000fc80000000003 */
[----:B------:R1:W-:Y:S01]  /*20a0*/  @P0 SYNCS.ARRIVE.TRANS64.RED.A1T0 RZ, [R3+URZ], RZ ;  /* 0x000000ff03ff09a7 */ /* 0x0003e2000810043f */
[----:B------:R-:W-:-:S13]  /*20b0*/  ISETP.GT.U32.AND P0, PT, R16, 0x1, PT ;  /* 0x000000011000780c */ /* 0x000fda0003f04070 */
[----:B-1----:R-:W-:Y:S05]  /*20c0*/  @P0 BRA `(.L_x_33) ;  /* 0x0000000000040947 */ /* 0x002fea0003800000 */
[----:B------:R-:W-:Y:S01]  /*20d0*/  BPT.TRAP 0x1 ;  /* 0x000000040000795c */ /* 0x000fe20000300000 */
.L_x_33:
[----:B------:R-:W-:Y:S01]  /*20e0*/  SHF.L.U32 R0, R73, 0x1f, RZ ;  /* 0x0000001f49007819 */ /* 0x000fe200000006ff */
[----:B------:R-:W-:Y:S01]  /*20f0*/  UIADD3 UR38, UR46, UR38, URZ ;  /* 0x000000262e267290 */ /* 0x000fe2000fffe03f */
[----:B------:R-:W1:Y:S01]  /*2100*/  LDC R7, c[0x0][0x288] ;  /* 0x0000a200ff077b82 */ /* 0x000e620000000800 */
[----:B------:R-:W-:Y:S01]  /*2110*/  UISETP.GE.U32.AND UP1, UPT, UR46, 0x3, UPT ;  /* 0x000000032e00788c */ /* 0x000fe2000bf26070 */
[----:B------:R-:W-:Y:S01]  /*2120*/  IMAD.SHL.U32 R8, R62, 0x2, RZ ;  /* 0x000000023e087824 */ /* 0x000fe200078e00ff */
[----:B------:R-:W-:Y:S02]  /*2130*/  UISETP.GT.U32.AND UP0, UPT, UR38, 0x2, UPT ;  /* 0x000000022600788c */ /* 0x000fe4000bf04070 */
[----:B------:R-:W-:Y:S02]  /*2140*/  UIMAD.WIDE.U32 UR4, UR38, -0x55555555, URZ ;  /* 0xaaaaaaab260478a5 */ /* 0x000fe4000f8e003f */
[----:B------:R-:W-:Y:S01]  /*2150*/  UISETP.LT.U32.AND UP0, UPT, UR46, 0x3, UP0 ;  /* 0x000000032e00788c */ /* 0x000fe20008701070 */
[----:B------:R-:W2:Y:S01]  /*2160*/  SYNCS.PHASECHK.TRANS64.TRYWAIT P0, [R63+UR42+0x10], R0 ;  /* 0x000010003f0075a7 */ /* 0x000ea2000800016a */
[----:B------:R-:W-:Y:S01]  /*2170*/  USHF.R.U32.HI UR4, URZ, 0x1, UR5 ;  /* 0x000000013f047899 */ /* 0x000fe20008011605 */
[----:B------:R-:W-:Y:S01]  /*2180*/  SHF.R.S32.HI R9, RZ, 0x1f, R8 ;  /* 0x0000001fff097819 */ /* 0x000fe20000011408 */
[----:B------:R-:W-:-:S02]  /*2190*/  USEL UR6, URZ, 0x1, !UP0 ;  /* 0x000000013f067887 */ /* 0x000fc4000c000000 */
[----:B------:R-:W-:Y:S02]  /*21a0*/  UIMAD UR38, UR4, -0x3, UR38 ;  /* 0xfffffffd042678a4 */ /* 0x000fe4000f8e0226 */
[----:B------:R-:W-:-:S04]  /*21b0*/  ULOP3.LUT UR39, UR39, UR6, URZ, 0x3c, !UPT ;  /* 0x0000000627277292 */ /* 0x000fc8000f8e3c3f */
[----:B------:R-:W-:Y:S01]  /*21c0*/  @UP1 ULOP3.LUT UR39, UR39, 0x1, UR4, 0x78, !UPT ;  /* 0x0000000127271892 */ /* 0x000fe2000f8e7804 */
[----:B-12---:R-:W-:Y:S11]  /*21d0*/  @!P0 BRA `(.L_x_35) ;  /* 0x0000003c00088947 */ /* 0x006ff60003800000 */
.L_x_124:
[----:B-1----:R-:W-:Y:S01]  /*21e0*/  IMAD.SHL.U32 R0, R19, 0x40, RZ ;  /* 0x0000004013007824 */ /* 0x002fe200078e00ff */
[----:B------:R-:W-:Y:S01]  /*21f0*/  ULDC UR6, c[0x0][0x284] ;  /* 0x0000a10000067ab9 */ /* 0x000fe20000000800 */
[----:B------:R-:W-:Y:S01]  /*2200*/  IMAD.SHL.U32 R14, R22, 0x40, RZ ;  /* 0x00000040160e7824 */ /* 0x000fe200078e00ff */
[----:B------:R-:W-:Y:S01]  /*2210*/  SHF.R.S32.HI R11, RZ, 0x1f, R2 ;  /* 0x0000001fff0b7819 */ /* 0x000fe20000011402 */
[----:B------:R-:W-:Y:S01]  /*2220*/  ULDC.64 UR4, c[0x0][0x5d0] ;  /* 0x0001740000047ab9 */ /* 0x000fe20000000a00 */
[----:B------:R-:W-:Y:S01]  /*2230*/  ISETP.GE.AND P0, PT, R0, UR6, PT ;  /* 0x0000000600007c0c */ /* 0x000fe2000bf06270 */
[----:B------:R-:W-:Y:S01]  /*2240*/  IMAD.WIDE.U32 R4, R2, UR4, R8 ;  /* 0x0000000402047c25 */ /* 0x000fe2000f8e0008 */
[----:B------:R-:W-:Y:S02]  /*2250*/  SHF.R.S32.HI R15, RZ, 0x1f, R14 ;  /* 0x0000001fff0f7819 */ /* 0x000fe4000001140e */
[C---:B------:R-:W-:Y:S01]  /*2260*/  ISETP.GE.OR P0, PT, R14.reuse, R7, P0 ;  /* 0x000000070e00720c */ /* 0x040fe20000706670 */
[----:B------:R-:W-:Y:S01]  /*2270*/  IMAD R3, R11, UR4, RZ ;  /* 0x000000040b037c24 */ /* 0x000fe2000f8e02ff */
[----:B------:R-:W-:-:S03]  /*2280*/  IADD3 R4, P1, R14, R4, RZ ;  /* 0x000000040e047210 */ /* 0x000fc60007f3e0ff */
[----:B------:R-:W-:-:S05]  /*2290*/  IMAD R3, R2, UR5, R3 ;  /* 0x0000000502037c24 */ /* 0x000fca000f8e0203 */
[----:B------:R-:W-:-:S03]  /*22a0*/  IADD3.X R5, R15, R5, R3, P1, !PT ;  /* 0x000000050f057210 */ /* 0x000fc60000ffe403 */
[----:B------:R-:W-:Y:S05]  /*22b0*/  @P0 BRA `(.L_x_36) ;  /* 0x0000002000b00947 */ /* 0x000fea0003800000 */
[----:B------:R-:W1:Y:S01]  /*22c0*/  LDC.64 R76, c[0x0][0x5c8] ;  /* 0x00017200ff4c7b82 */ /* 0x000e620000000a00 */
[----:B-----5:R-:W-:Y:S01]  /*22d0*/  FSETP.NEU.AND P0, PT, R59, RZ, PT ;  /* 0x000000ff3b00720b */ /* 0x020fe20003f0d000 */
[----:B------:R-:W-:Y:S01]  /*22e0*/  IMAD R3, R62, -0x2, R7 ;  /* 0xfffffffe3e037824 */ /* 0x000fe200078e0207 */
[----:B------:R-:W-:Y:S01]  /*22f0*/  BSSY B0, `(.L_x_36) ;  /* 0x0000228000007945 */ /* 0x000fe20003800000 */
[----:B------:R-:W-:-:S04]  /*2300*/  IMAD.WIDE R68, R19, 0x40, R60 ;  /* 0x0000004013447825 */ /* 0x000fc800078e023c */
[----:B------:R-:W-:Y:S02]  /*2310*/  IMAD.IADD R3, R3, 0x1, -R14 ;  /* 0x0000000103037824 */ /* 0x000fe400078e0a0e */
[----:B------:R-:W-:-:S03]  /*2320*/  IMAD.IADD R0, R67, 0x1, -R0 ;  /* 0x0000000143007824 */ /* 0x000fc600078e0a00 */
[----:B------:R-:W-:-:S04]  /*2330*/  ISETP.GT.AND P2, PT, R3, RZ, PT ;  /* 0x000000ff0300720c */ /* 0x000fc80003f44270 */
[----:B------:R-:W-:Y:S01]  /*2340*/  ISETP.GT.AND P1, PT, R0, RZ, P2 ;  /* 0x000000ff0000720c */ /* 0x000fe20001724270 */
[-C--:B-1----:R-:W-:Y:S02]  /*2350*/  IMAD R6, R69, R76.reuse, RZ ;  /* 0x0000004c45067224 */ /* 0x082fe400078e02ff */
[----:B------:R-:W-:-:S04]  /*2360*/  IMAD.WIDE.U32 R70, R68, R76, R4 ;  /* 0x0000004c44467225 */ /* 0x000fc800078e0004 */
[----:B------:R-:W-:-:S04]  /*2370*/  IMAD R5, R68, R77, R6 ;  /* 0x0000004d44057224 */ /* 0x000fc800078e0206 */
[----:B------:R-:W-:Y:S01]  /*2380*/  IMAD.IADD R7, R71, 0x1, R5 ;  /* 0x0000000147077824 */ /* 0x000fe200078e0205 */
[----:B------:R-:W-:Y:S06]  /*2390*/  @!P0 BRA `(.L_x_37) ;  /* 0x0000001400e48947 */ /* 0x000fec0003800000 */
[----:B------:R-:W1:Y:S01]  /*23a0*/  LDC.64 R74, c[0x0][0x5b8] ;  /* 0x00016e00ff4a7b82 */ /* 0x000e620000000a00 */
[----:B------:R-:W-:-:S07]  /*23b0*/  ULDC.64 UR4, c[0x0][0x5c0] ;  /* 0x0001700000047ab9 */ /* 0x000fce0000000a00 */
[----:B------:R-:W2:Y:S08]  /*23c0*/  LDC.64 R78, c[0x0][0x5b0] ;  /* 0x00016c00ff4e7b82 */ /* 0x000eb00000000a00 */
[----:B------:R-:W0:Y:S01]  /*23d0*/  LDC.64 R80, c[0x0][0x5a8] ;  /* 0x00016a00ff507b82 */ /* 0x000e220000000a00 */
[-C--:B-1----:R-:W-:Y:S02]  /*23e0*/  IMAD R6, R11, R74.reuse, RZ ;  /* 0x0000004a0b067224 */ /* 0x082fe400078e02ff */
[----:B------:R-:W-:-:S04]  /*23f0*/  IMAD.WIDE.U32 R4, R2, R74, R8 ;  /* 0x0000004a02047225 */ /* 0x000fc800078e0008 */
[----:B------:R-:W-:Y:S01]  /*2400*/  IMAD R71, R2, R75, R6 ;  /* 0x0000004b02477224 */ /* 0x000fe200078e0206 */
[----:B------:R-:W-:Y:S01]  /*2410*/  IADD3 R10, P0, R14, R4, RZ ;  /* 0x000000040e0a7210 */ /* 0x000fe20007f1e0ff */
[----:B--2---:R-:W-:-:S03]  /*2420*/  IMAD R4, R69, R78, RZ ;  /* 0x0000004e45047224 */ /* 0x004fc600078e02ff */
[----:B------:R-:W-:Y:S01]  /*2430*/  IADD3.X R11, R15, R5, R71, P0, !PT ;  /* 0x000000050f0b7210 */ /* 0x000fe200007fe447 */
[C---:B------:R-:W-:Y:S02]  /*2440*/  IMAD R75, R68.reuse, R79, R4 ;  /* 0x0000004f444b7224 */ /* 0x040fe400078e0204 */
[----:B------:R-:W-:-:S04]  /*2450*/  IMAD.WIDE.U32 R4, R68, R78, R10 ;  /* 0x0000004e44047225 */ /* 0x000fc800078e000a */
[----:B------:R-:W-:Y:S01]  /*2460*/  IMAD.IADD R5, R5, 0x1, R75 ;  /* 0x0000000105057824 */ /* 0x000fe200078e024b */
[----:B0-----:R-:W-:-:S04]  /*2470*/  LEA R12, P0, R4, R80, 0x1 ;  /* 0x00000050040c7211 */ /* 0x001fc800078008ff */
[----:B------:R-:W-:-:S05]  /*2480*/  LEA.HI.X R13, R4, R81, R5, 0x1, P0 ;  /* 0x00000051040d7211 */ /* 0x000fca00000f0c05 */
[----:B------:R-:W2:Y:S01]  /*2490*/  @P1 LDG.E.LTC128B.U16 R19, desc[UR36][R12.64] ;  /* 0x000000240c131981 */ /* 0x000ea2000c1e1520 */
[----:B------:R-:W-:Y:S01]  /*24a0*/  IMAD.WIDE.U32 R4, R68, R78, R14 ;  /* 0x0000004e44047225 */ /* 0x000fe200078e000e */
[----:B------:R-:W-:Y:S02]  /*24b0*/  BSSY B1, `(.L_x_38) ;  /* 0x0000015000017945 */ /* 0x000fe40003800000 */
[----:B------:R-:W-:-:S04]  /*24c0*/  IADD3 R20, P0, R8, R4, RZ ;  /* 0x0000000408147210 */ /* 0x000fc80007f1e0ff */
[----:B------:R-:W-:Y:S02]  /*24d0*/  IADD3.X R21, R9, R75, R5, P0, !PT ;  /* 0x0000004b09157210 */ /* 0x000fe400007fe405 */
[----:B------:R-:W-:Y:S01]  /*24e0*/  LEA R6, P0, R70, UR4, 0x1 ;  /* 0x0000000446067c11 */ /* 0x000fe2000f8008ff */
[----:B------:R-:W-:-:S03]  /*24f0*/  IMAD.WIDE.U32 R20, R2, R74, R20 ;  /* 0x0000004a02147225 */ /* 0x000fc600078e0014 */
[----:B------:R-:W-:Y:S02]  /*2500*/  LEA.HI.X R7, R70, UR5, R7, 0x1, P0 ;  /* 0x0000000546077c11 */ /* 0x000fe400080f0c07 */
[----:B------:R-:W-:-:S04]  /*2510*/  ISETP.GT.AND P0, PT, R3, 0x1, PT ;  /* 0x000000010300780c */ /* 0x000fc80003f04270 */
[----:B------:R-:W-:Y:S01]  /*2520*/  ISETP.GT.AND P3, PT, R0, RZ, P0 ;  /* 0x000000ff0000720c */ /* 0x000fe20000764270 */
[----:B--2---:R-:W-:-:S04]  /*2530*/  IMAD.U32 R4, R19, 0x10000, RZ ;  /* 0x0001000013047824 */ /* 0x004fc800078e00ff */
[----:B------:R-:W-:Y:S01]  /*2540*/  FMUL R5, R4, R59 ;  /* 0x0000003b04057220 */ /* 0x000fe20000400000 */
[----:B------:R-:W-:-:S03]  /*2550*/  LEA R4, P4, R20, R80, 0x1 ;  /* 0x0000005014047211 */ /* 0x000fc600078808ff */
[----:B------:R-:W-:-:S05]  /*2560*/  FFMA R5, R24, R58, R5 ;  /* 0x0000003a18057223 */ /* 0x000fca0000000005 */
[----:B------:R-:W-:Y:S01]  /*2570*/  F2FP.BF16.F32.PACK_AB R12, RZ, R5 ;  /* 0x00000005ff0c723e */ /* 0x000fe200000010ff */
[----:B------:R-:W-:-:S03]  /*2580*/  IMAD.IADD R5, R71, 0x1, R21 ;  /* 0x0000000147057824 */ /* 0x000fc600078e0215 */
[----:B------:R-:W-:Y:S01]  /*2590*/  PRMT R13, R12, 0x7610, R13 ;  /* 0x000076100c0d7816 */ /* 0x000fe2000000000d */
[----:B------:R-:W-:Y:S01]  /*25a0*/  IMAD.SHL.U32 R12, R78, 0x8, RZ ;  /* 0x000000084e0c7824 */ /* 0x000fe200078e00ff */
[----:B------:R-:W-:-:S03]  /*25b0*/  LEA.HI.X R5, R20, R81, R5, 0x1, P4 ;  /* 0x0000005114057211 */ /* 0x000fc600020f0c05 */
[----:B------:R0:W-:Y:S02]  /*25c0*/  @P1 STG.E.U16 desc[UR36][R6.64], R13 ;  /* 0x0000000d06001986 */ /* 0x0001e4000c101524 */
[----:B0-----:R-:W-:Y:S01]  /*25d0*/  SHF.L.U64.HI R13, R78, 0x3, R79 ;  /* 0x000000034e0d7819 */ /* 0x001fe2000001024f */
[----:B------:R-:W-:Y:S06]  /*25e0*/  @!P3 BRA `(.L_x_39) ;  /* 0x000000000004b947 */ /* 0x000fec0003800000 */
[----:B------:R0:W5:Y:S02]  /*25f0*/  LDG.E.LTC128B.U16 R19, desc[UR36][R4.64+0x2] ;  /* 0x0000022404137981 */ /* 0x000164000c1e1520 */
.L_x_39:
[----:B------:R-:W-:Y:S05]  /*2600*/  BSYNC B1 ;  /* 0x0000000000017941 */ /* 0x000fea0003800000 */
.L_x_38:
[----:B------:R-:W-:Y:S01]  /*2610*/  IMAD.WIDE.U32 R68, R68, R78, R12 ;  /* 0x0000004e44447225 */ /* 0x000fe200078e000c */
[----:B------:R-:W-:-:S03]  /*2620*/  ISETP.GT.AND P2, PT, R0, 0x8, P2 ;  /* 0x000000080000780c */ /* 0x000fc60001744270 */
[----:B-----5:R-:W-:Y:S01]  /*2630*/  IMAD.U32 R20, R19, 0x10000, RZ ;  /* 0x0001000013147824 */ /* 0x020fe200078e00ff */
[----:B------:R-:W-:Y:S01]  /*2640*/  IADD3 R10, P1, R10, R68, RZ ;  /* 0x000000440a0a7210 */ /* 0x000fe20007f3e0ff */
[----:B------:R-:W-:Y:S02]  /*2650*/  IMAD.IADD R75, R75, 0x1, R69 ;  /* 0x000000014b4b7824 */ /* 0x000fe400078e0245 */
[----:B------:R-:W-:Y:S02]  /*2660*/  FMUL R20, R20, R59 ;  /* 0x0000003b14147220 */ /* 0x000fe40000400000 */
[----:B------:R-:W-:Y:S01]  /*2670*/  IMAD.X R11, R75, 0x1, R11, P1 ;  /* 0x000000014b0b7824 */ /* 0x000fe200008e060b */
[----:B------:R-:W-:Y:S01]  /*2680*/  LEA R12, P1, R10, R80, 0x1 ;  /* 0x000000500a0c7211 */ /* 0x000fe200078208ff */
[----:B------:R-:W-:-:S03]  /*2690*/  FFMA R20, R25, R58, R20 ;  /* 0x0000003a19147223 */ /* 0x000fc60000000014 */
[----:B------:R-:W-:Y:S02]  /*26a0*/  LEA.HI.X R13, R10, R81, R11, 0x1, P1 ;  /* 0x000000510a0d7211 */ /* 0x000fe400008f0c0b */
[----:B------:R-:W-:-:S05]  /*26b0*/  F2FP.BF16.F32.PACK_AB R20, RZ, R20 ;  /* 0x00000014ff14723e */ /* 0x000fca00000010ff */
[----:B------:R1:W-:Y:S04]  /*26c0*/  @P3 STG.E.U16 desc[UR36][R6.64+0x2], R20 ;  /* 0x0000021406003986 */ /* 0x0003e8000c101524 */
[----:B------:R-:W2:Y:S01]  /*26d0*/  @P2 LDG.E.LTC128B.U16 R19, desc[UR36][R12.64] ;  /* 0x000000240c132981 */ /* 0x000ea2000c1e1520 */
[----:B------:R-:W-:Y:S01]  /*26e0*/  IADD3 R14, P1, P3, R8, R68, R14 ;  /* 0x00000044080e7210 */ /* 0x000fe20007b3e00e */
[----:B------:R-:W-:Y:S01]  /*26f0*/  BSSY B1, `(.L_x_40) ;  /* 0x0000011000017945 */ /* 0x000fe20003800000 */
[C---:B------:R-:W-:Y:S02]  /*2700*/  SHF.L.U64.HI R11, R76.reuse, 0x4, R77 ;  /* 0x000000044c0b7819 */ /* 0x040fe4000001024d */
[----:B------:R-:W-:Y:S02]  /*2710*/  IADD3.X R15, R9, R75, R15, P1, P3 ;  /* 0x0000004b090f7210 */ /* 0x000fe40000fe640f */
[----:B------:R-:W-:-:S02]  /*2720*/  LEA R10, P1, R76, R6, 0x4 ;  /* 0x000000064c0a7211 */ /* 0x000fc400078220ff */
[----:B------:R-:W-:Y:S01]  /*2730*/  ISETP.GT.AND P0, PT, R0, 0x8, P0 ;  /* 0x000000080000780c */ /* 0x000fe20000704270 */
[----:B------:R-:W-:-:S04]  /*2740*/  IMAD.WIDE.U32 R14, R2, R74, R14 ;  /* 0x0000004a020e7225 */ /* 0x000fc800078e000e */
[----:B------:R-:W-:Y:S02]  /*2750*/  IMAD.X R11, R11, 0x1, R7, P1 ;  /* 0x000000010b0b7824 */ /* 0x000fe400008e0607 */
[----:B------:R-:W-:Y:S02]  /*2760*/  IMAD.IADD R2, R71, 0x1, R15 ;  /* 0x0000000147027824 */ /* 0x000fe400078e020f */
[----:B--2---:R-:W-:-:S04]  /*2770*/  IMAD.U32 R8, R19, 0x10000, RZ ;  /* 0x0001000013087824 */ /* 0x004fc800078e00ff */
[----:B------:R-:W-:Y:S01]  /*2780*/  FMUL R9, R8, R59 ;  /* 0x0000003b08097220 */ /* 0x000fe20000400000 */
[----:B------:R-:W-:-:S03]  /*2790*/  LEA R8, P3, R14, R80, 0x1 ;  /* 0x000000500e087211 */ /* 0x000fc600078608ff */
[----:B------:R-:W-:-:S05]  /*27a0*/  FFMA R9, R26, R58, R9 ;  /* 0x0000003a1a097223 */ /* 0x000fca0000000009 */
[----:B------:R-:W-:Y:S02]  /*27b0*/  F2FP.BF16.F32.PACK_AB R12, RZ, R9 ;  /* 0x00000009ff0c723e */ /* 0x000fe400000010ff */
[----:B------:R-:W-:-:S03]  /*27c0*/  LEA.HI.X R9, R14, R81, R2, 0x1, P3 ;  /* 0x000000510e097211 */ /* 0x000fc600018f0c02 */
[----:B------:R1:W-:Y:S01]  /*27d0*/  @P2 STG.E.U16 desc[UR36][R10.64], R12 ;  /* 0x0000000c0a002986 */ /* 0x0003e2000c101524 */
[----:B------:R-:W-:Y:S05]  /*27e0*/  @!P0 BRA `(.L_x_41) ;  /* 0x0000000000048947 */ /* 0x000fea0003800000 */
[----:B------:R2:W5:Y:S02]  /*27f0*/  LDG.E.LTC128B.U16 R19, desc[UR36][R8.64+0x2] ;  /* 0x0000022408137981 */ /* 0x000564000c1e1520 */
.L_x_41:
[----:B------:R-:W-:Y:S05]  /*2800*/  BSYNC B1 ;  /* 0x0000000000017941 */ /* 0x000fea0003800000 */
.L_x_40:
[----:B-----5:R-:W-:Y:S01]  /*2810*/  IMAD.U32 R2, R19, 0x10000, RZ ;  /* 0x0001000013027824 */ /* 0x020fe200078e00ff */
[----:B------:R-:W-:Y:S01]  /*2820*/  ISETP.GT.AND P1, PT, R3, 0x8, PT ;  /* 0x000000080300780c */ /* 0x000fe20003f24270 */
[----:B------:R-:W-:Y:S02]  /*2830*/  BSSY B1, `(.L_x_42) ;  /* 0x0000008000017945 */ /* 0x000fe40003800000 */
[----:B------:R-:W-:Y:S01]  /*2840*/  FMUL R2, R2, R59 ;  /* 0x0000003b02027220 */ /* 0x000fe20000400000 */
[----:B------:R-:W-:-:S03]  /*2850*/  ISETP.GT.AND P2, PT, R0, RZ, P1 ;  /* 0x000000ff0000720c */ /* 0x000fc60000f44270 */
[----:B------:R-:W-:-:S05]  /*2860*/  FFMA R2, R27, R58, R2 ;  /* 0x0000003a1b027223 */ /* 0x000fca0000000002 */
[----:B------:R-:W-:-:S05]  /*2870*/  F2FP.BF16.F32.PACK_AB R2, RZ, R2 ;  /* 0x00000002ff02723e */ /* 0x000fca00000010ff */
[----:B------:R3:W-:Y:S01]  /*2880*/  @P0 STG.E.U16 desc[UR36][R10.64+0x2], R2 ;  /* 0x000002020a000986 */ /* 0x0007e2000c101524 */
[----:B------:R-:W-:Y:S05]  /*2890*/  @!P2 BRA `(.L_x_43) ;  /* 0x000000000004a947 */ /* 0x000fea0003800000 */
[----:B------:R4:W5:Y:S02]  /*28a0*/  LDG.E.LTC128B.U16 R19, desc[UR36][R4.64+0x10] ;  /* 0x0000102404137981 */ /* 0x000964000c1e1520 */
.L_x_43:
[----:B------:R-:W-:Y:S05]  /*28b0*/  BSYNC B1 ;  /* 0x0000000000017941 */ /* 0x000fea0003800000 */
.L_x_42:
[----:B---3-5:R-:W-:Y:S01]  /*28c0*/  IMAD.U32 R2, R19, 0x10000, RZ ;  /* 0x0001000013027824 */ /* 0x028fe200078e00ff */
        /* <DEDUP_REMOVED lines=9> */
.L_x_45:
[----:B------:R-:W-:Y:S05]  /*2960*/  BSYNC B1 ;  /* 0x0000000000017941 */ /* 0x000fea0003800000 */
.L_x_44:
[----:B-----5:R-:W-:Y:S01]  /*2970*/  IMAD.U32 R2, R19, 0x10000, RZ ;  /* 0x0001000013027824 */ /* 0x020fe200078e00ff */
[----:B------:R-:W-:Y:S01]  /*2980*/  ISETP.GT.AND P1, PT, R0, 0x8, P1 ;  /* 0x000000080000780c */ /* 0x000fe20000f24270 */
[----:B------:R-:W-:Y:S02]  /*2990*/  BSSY B1, `(.L_x_46) ;  /* 0x0000007000017945 */ /* 0x000fe40003800000 */
[----:B------:R-:W-:-:S04]  /*29a0*/  FMUL R2, R2, R59 ;  /* 0x0000003b02027220 */ /* 0x000fc80000400000 */
[----:B------:R-:W-:-:S05]  /*29b0*/  FFMA R2, R29, R58, R2 ;  /* 0x0000003a1d027223 */ /* 0x000fca0000000002 */
[----:B------:R-:W-:-:S05]  /*29c0*/  F2FP.BF16.F32.PACK_AB R2, RZ, R2 ;  /* 0x00000002ff02723e */ /* 0x000fca00000010ff */
[----:B------:R0:W-:Y:S01]  /*29d0*/  @P3 STG.E.U16 desc[UR36][R6.64+0x12], R2 ;  /* 0x0000120206003986 */ /* 0x0001e2000c101524 */
[----:B------:R-:W-:Y:S05]  /*29e0*/  @!P1 BRA `(.L_x_47) ;  /* 0x0000000000049947 */ /* 0x000fea0003800000 */
[----:B------:R0:W5:Y:S02]  /*29f0*/  LDG.E.LTC128B.U16 R19, desc[UR36][R8.64+0x10] ;  /* 0x0000102408137981 */ /* 0x000164000c1e1520 */
.L_x_47:
[----:B------:R-:W-:Y:S05]  /*2a00*/  BSYNC B1 ;  /* 0x0000000000017941 */ /* 0x000fea0003800000 */
.L_x_46:
[----:B0----5:R-:W-:Y:S01]  /*2a10*/  IMAD.U32 R2, R19, 0x10000, RZ ;  /* 0x0001000013027824 */ /* 0x021fe200078e00ff */
[----:B------:R-:W-:Y:S01]  /*2a20*/  ISETP.GT.AND P0, PT, R0, 0x8, P0 ;  /* 0x000000080000780c */ /* 0x000fe20000704270 */
[----:B------:R-:W-:Y:S02]  /*2a30*/  BSSY B1, `(.L_x_48) ;  /* 0x0000007000017945 */ /* 0x000fe40003800000 */
[----:B---3--:R-:W-:-:S04]  /*2a40*/  FMUL R13, R2, R59 ;  /* 0x0000003b020d7220 */ /* 0x008fc80000400000 */
[----:B------:R-:W-:-:S05]  /*2a50*/  FFMA R13, R30, R58, R13 ;  /* 0x0000003a1e0d7223 */ /* 0x000fca000000000d */
[----:B------:R-:W-:-:S05]  /*2a60*/  F2FP.BF16.F32.PACK_AB R13, RZ, R13 ;  /* 0x0000000dff0d723e */ /* 0x000fca00000010ff */
[----:B------:R0:W-:Y:S01]  /*2a70*/  @P1 STG.E.U16 desc[UR36][R10.64+0x10], R13 ;  /* 0x0000100d0a001986 */ /* 0x0001e2000c101524 */
[----:B------:R-:W-:Y:S05]  /*2a80*/  @!P0 BRA `(.L_x_49) ;  /* 0x0000000000048947 */ /* 0x000fea0003800000 */
[----:B------:R3:W5:Y:S02]  /*2a90*/  LDG.E.LTC128B.U16 R19, desc[UR36][R8.64+0x12] ;  /* 0x0000122408137981 */ /* 0x000764000c1e1520 */
.L_x_49:
[----:B------:R-:W-:Y:S05]  /*2aa0*/  BSYNC B1 ;  /* 0x0000000000017941 */ /* 0x000fea0003800000 */
.L_x_48:
        /* <DEDUP_REMOVED lines=10> */
.L_x_51:
[----:B------:R-:W-:Y:S05]  /*2b50*/  BSYNC B1 ;  /* 0x0000000000017941 */ /* 0x000fea0003800000 */
.L_x_50:
[----:B0----5:R-:W-:Y:S01]  /*2b60*/  IMAD.U32 R2, R19, 0x10000, RZ ;  /* 0x0001000013027824 */ /* 0x021fe200078e00ff */
        /* <DEDUP_REMOVED lines=9> */
.L_x_53:
[----:B------:R-:W-:Y:S05]  /*2c00*/  BSYNC B1 ;  /* 0x0000000000017941 */ /* 0x000fea0003800000 */
.L_x_52:
        /* <DEDUP_REMOVED lines=9> */
.L_x_55:
[----:B------:R-:W-:Y:S05]  /*2ca0*/  BSYNC B1 ;  /* 0x0000000000017941 */ /* 0x000fea0003800000 */
.L_x_54:
[----:B0----5:R-:W-:Y:S01]  /*2cb0*/  IMAD.U32 R2, R19, 0x10000, RZ ;  /* 0x0001000013027824 */ /* 0x021fe200078e00ff */
        /* <DEDUP_REMOVED lines=8> */
.L_x_57:
[----:B------:R-:W-:Y:S05]  /*2d40*/  BSYNC B1 ;  /* 0x0000000000017941 */ /* 0x000fea0003800000 */
.L_x_56:
        /* <DEDUP_REMOVED lines=10> */
.L_x_59:
[----:B------:R-:W-:Y:S05]  /*2df0*/  BSYNC B1 ;  /* 0x0000000000017941 */ /* 0x000fea0003800000 */
.L_x_58:
        /* <DEDUP_REMOVED lines=10> */
.L_x_61:
[----:B------:R-:W-:Y:S05]  /*2ea0*/  BSYNC B1 ;  /* 0x0000000000017941 */ /* 0x000fea0003800000 */
.L_x_60:
        /* <DEDUP_REMOVED lines=9> */
.L_x_63:
[----:B------:R-:W-:Y:S05]  /*2f40*/  BSYNC B1 ;  /* 0x0000000000017941 */ /* 0x000fea0003800000 */
.L_x_62:
        /* <DEDUP_REMOVED lines=9> */
.L_x_65:
[----:B------:R-:W-:Y:S05]  /*2fe0*/  BSYNC B1 ;  /* 0x0000000000017941 */ /* 0x000fea0003800000 */
.L_x_64:
        /* <DEDUP_REMOVED lines=10> */
.L_x_67:
[----:B------:R-:W-:Y:S05]  /*3090*/  BSYNC B1 ;  /* 0x0000000000017941 */ /* 0x000fea0003800000 */
.L_x_66:
        /* <DEDUP_REMOVED lines=10> */
.L_x_69:
[----:B------:R-:W-:Y:S05]  /*3140*/  BSYNC B1 ;  /* 0x0000000000017941 */ /* 0x000fea0003800000 */
.L_x_68:
        /* <DEDUP_REMOVED lines=9> */
.L_x_71:
[----:B------:R-:W-:Y:S05]  /*31e0*/  BSYNC B1 ;  /* 0x0000000000017941 */ /* 0x000fea0003800000 */
.L_x_70:
        /* <DEDUP_REMOVED lines=9> */
.L_x_73:
[----:B------:R-:W-:Y:S05]  /*3280*/  BSYNC B1 ;  /* 0x0000000000017941 */ /* 0x000fea0003800000 */
.L_x_72:
        /* <DEDUP_REMOVED lines=10> */
.L_x_75:
[----:B------:R-:W-:Y:S05]  /*3330*/  BSYNC B1 ;  /* 0x0000000000017941 */ /* 0x000fea0003800000 */
.L_x_74:
        /* <DEDUP_REMOVED lines=10> */
.L_x_77:
[----:B------:R-:W-:Y:S05]  /*33e0*/  BSYNC B1 ;  /* 0x0000000000017941 */ /* 0x000fea0003800000 */
.L_x_76:
        /* <DEDUP_REMOVED lines=9> */
.L_x_79:
[----:B------:R-:W-:Y:S05]  /*3480*/  BSYNC B1 ;  /* 0x0000000000017941 */ /* 0x000fea0003800000 */
.L_x_78:
        /* <DEDUP_REMOVED lines=9> */
.L_x_81:
[----:B------:R-:W-:Y:S05]  /*3520*/  BSYNC B1 ;  /* 0x0000000000017941 */ /* 0x000fea0003800000 */
.L_x_80:
        /* <DEDUP_REMOVED lines=10> */
.L_x_83:
[----:B------:R-:W-:Y:S05]  /*35d0*/  BSYNC B1 ;  /* 0x0000000000017941 */ /* 0x000fea0003800000 */
.L_x_82:
        /* <DEDUP_REMOVED lines=10> */
.L_x_85:
[----:B------:R-:W-:Y:S05]  /*3680*/  BSYNC B1 ;  /* 0x0000000000017941 */ /* 0x000fea0003800000 */
.L_x_84:
        /* <DEDUP_REMOVED lines=9> */
.L_x_87:
[----:B------:R-:W-:Y:S05]  /*3720*/  BSYNC B1 ;  /* 0x0000000000017941 */ /* 0x000fea0003800000 */
.L_x_86:
        /* <DEDUP_REMOVED lines=9> */
.L_x_89:
[----:B------:R-:W-:Y:S05]  /*37c0*/  BSYNC B1 ;  /* 0x0000000000017941 */ /* 0x000fea0003800000 */
.L_x_88:
        /* <DEDUP_REMOVED lines=10> */
.L_x_91:
[----:B------:R-:W-:Y:S05]  /*3870*/  BSYNC B1 ;  /* 0x0000000000017941 */ /* 0x000fea0003800000 */
.L_x_90:
[----:B0----5:R-:W-:Y:S01]  /*3880*/  IMAD.U32 R2, R19, 0x10000, RZ ;  /* 0x0001000013027824 */ /* 0x021fe200078e00ff */
[----:B------:R-:W-:Y:S01]  /*3890*/  ISETP.GT.AND P0, PT, R3, 0x39, PT ;  /* 0x000000390300780c */ /* 0x000fe20003f04270 */
[----:B------:R-:W-:Y:S01]  /*38a0*/  @P2 IMAD.MOV.U32 R3, RZ, RZ, R7 ;  /* 0x000000ffff032224 */ /* 0x000fe200078e0007 */
[----:B------:R-:W-:Y:S01]  /*38b0*/  BSSY B1, `(.L_x_92) ;  /* 0x0000009000017945 */ /* 0x000fe20003800000 */
[----:B------:R-:W-:Y:S01]  /*38c0*/  FMUL R13, R2, R59 ;  /* 0x0000003b020d7220 */ /* 0x000fe20000400000 */
[----:B------:R-:W-:Y:S01]  /*38d0*/  @P2 IMAD.MOV.U32 R2, RZ, RZ, R6 ;  /* 0x000000ffff022224 */ /* 0x000fe200078e0006 */
[----:B------:R-:W-:Y:S02]  /*38e0*/  ISETP.GT.AND P3, PT, R0, RZ, P0 ;  /* 0x000000ff0000720c */ /* 0x000fe40000764270 */
[----:B------:R-:W-:-:S05]  /*38f0*/  FFMA R13, R52, R58, R13 ;  /* 0x0000003a340d7223 */ /* 0x000fca000000000d */
[----:B------:R-:W-:-:S05]  /*3900*/  F2FP.BF16.F32.PACK_AB R13, RZ, R13 ;  /* 0x0000000dff0d723e */ /* 0x000fca00000010ff */
[----:B------:R0:W-:Y:S01]  /*3910*/  @P2 STG.E.U16 desc[UR36][R2.64+0x70], R13 ;  /* 0x0000700d02002986 */ /* 0x0001e2000c101524 */
[----:B------:R-:W-:Y:S05]  /*3920*/  @!P3 BRA `(.L_x_93) ;  /* 0x000000000004b947 */ /* 0x000fea0003800000 */
[----:B------:R0:W5:Y:S02]  /*3930*/  LDG.E.LTC128B.U16 R19, desc[UR36][R4.64+0x72] ;  /* 0x0000722404137981 */ /* 0x000164000c1e1520 */
.L_x_93:
[----:B------:R-:W-:Y:S05]  /*3940*/  BSYNC B1 ;  /* 0x0000000000017941 */ /* 0x000fea0003800000 */
.L_x_92:
        /* <DEDUP_REMOVED lines=9> */
.L_x_95:
[----:B------:R-:W-:Y:S05]  /*39e0*/  BSYNC B1 ;  /* 0x0000000000017941 */ /* 0x000fea0003800000 */
.L_x_94:
[----:B0----5:R-:W-:Y:S01]  /*39f0*/  IMAD.U32 R2, R19, 0x10000, RZ ;  /* 0x0001000013027824 */ /* 0x021fe200078e00ff */
[----:B------:R-:W-:Y:S01]  /*3a00*/  ISETP.GT.AND P0, PT, R0, 0x8, P0 ;  /* 0x000000080000780c */ /* 0x000fe20000704270 */
[----:B------:R-:W-:Y:S02]  /*3a10*/  BSSY B1, `(.L_x_96) ;  /* 0x000000a000017945 */ /* 0x000fe40003800000 */
[----:B------:R-:W-:Y:S01]  /*3a20*/  FMUL R3, R2, R59 ;  /* 0x0000003b02037220 */ /* 0x000fe20000400000 */
[----:B------:R-:W-:-:S03]  /*3a30*/  @P1 IMAD.MOV.U32 R2, RZ, RZ, R10 ;  /* 0x000000ffff021224 */ /* 0x000fc600078e000a */
[----:B------:R-:W-:-:S05]  /*3a40*/  FFMA R3, R54, R58, R3 ;  /* 0x0000003a36037223 */ /* 0x000fca0000000003 */
[----:B------:R-:W-:-:S04]  /*3a50*/  F2FP.BF16.F32.PACK_AB R3, RZ, R3 ;  /* 0x00000003ff03723e */ /* 0x000fc800000010ff */
[----:B----4-:R-:W-:Y:S01]  /*3a60*/  PRMT R4, R3, 0x7610, R4 ;  /* 0x0000761003047816 */ /* 0x010fe20000000004 */
[----:B------:R-:W-:-:S05]  /*3a70*/  @P1 IMAD.MOV.U32 R3, RZ, RZ, R11 ;  /* 0x000000ffff031224 */ /* 0x000fca00078e000b */
[----:B------:R0:W-:Y:S01]  /*3a80*/  @P1 STG.E.U16 desc[UR36][R2.64+0x70], R4 ;  /* 0x0000700402001986 */ /* 0x0001e2000c101524 */
[----:B------:R-:W-:Y:S05]  /*3a90*/  @!P0 BRA `(.L_x_97) ;  /* 0x0000000000048947 */ /* 0x000fea0003800000 */
[----:B------:R4:W5:Y:S02]  /*3aa0*/  LDG.E.LTC128B.U16 R19, desc[UR36][R8.64+0x72] ;  /* 0x0000722408137981 */ /* 0x000964000c1e1520 */
.L_x_97:
[----:B------:R-:W-:Y:S05]  /*3ab0*/  BSYNC B1 ;  /* 0x0000000000017941 */ /* 0x000fea0003800000 */
.L_x_96:
[----:B------:R-:W-:Y:S05]  /*3ac0*/  @!P0 BRA `(.L_x_98) ;  /* 0x0000000800a88947 */ /* 0x000fea0003800000 */
[----:B-----5:R-:W-:-:S04]  /*3ad0*/  IMAD.U32 R0, R19, 0x10000, RZ ;  /* 0x0001000013007824 */ /* 0x020fc800078e00ff */
[----:B------:R-:W-:-:S04]  /*3ae0*/  FMUL R0, R0, R59 ;  /* 0x0000003b00007220 */ /* 0x000fc80000400000 */
[----:B------:R-:W-:-:S05]  /*3af0*/  FFMA R0, R55, R58, R0 ;  /* 0x0000003a37007223 */ /* 0x000fca0000000000 */
[----:B------:R-:W-:-:S05]  /*3b00*/  F2FP.BF16.F32.PACK_AB R0, RZ, R0 ;  /* 0x00000000ff00723e */ /* 0x000fca00000010ff */
[----:B------:R0:W-:Y:S01]  /*3b10*/  STG.E.U16 desc[UR36][R10.64+0x72], R0 ;  /* 0x000072000a007986 */ /* 0x0001e2000c101524 */
[----:B------:R-:W-:Y:S05]  /*3b20*/  BRA `(.L_x_98) ;  /* 0x0000000800907947 */ /* 0x000fea0003800000 */
.L_x_37:
[----:B------:R-:W-:Y:S01]  /*3b30*/  ISETP.GT.AND P0, PT, R3, 0x1, PT ;  /* 0x000000010300780c */ /* 0x000fe20003f04270 */
[----:B------:R-:W-:Y:S01]  /*3b40*/  ULDC.64 UR4, c[0x0][0x5c0] ;  /* 0x0001700000047ab9 */ /* 0x000fe20000000a00 */
[-C--:B------:R-:W-:Y:S01]  /*3b50*/  FMUL R24, R24, R58.reuse ;  /* 0x0000003a18187220 */ /* 0x080fe20000400000 */
[-C--:B------:R-:W-:Y:S01]  /*3b60*/  FMUL R25, R25, R58.reuse ;  /* 0x0000003a19197220 */ /* 0x080fe20000400000 */
[----:B------:R-:W-:Y:S01]  /*3b70*/  ISETP.GT.AND P3, PT, R0, RZ, P0 ;  /* 0x000000ff0000720c */ /* 0x000fe20000764270 */
[-C--:B------:R-:W-:Y:S01]  /*3b80*/  FMUL R26, R26, R58.reuse ;  /* 0x0000003a1a1a7220 */ /* 0x080fe20000400000 */
[----:B------:R-:W-:Y:S01]  /*3b90*/  LEA R4, P4, R70, UR4, 0x1 ;  /* 0x0000000446047c11 */ /* 0x000fe2000f8808ff */
[----:B------:R-:W-:Y:S01]  /*3ba0*/  FMUL R27, R27, R58 ;  /* 0x0000003a1b1b7220 */ /* 0x000fe20000400000 */
[----:B------:R-:W-:Y:S01]  /*3bb0*/  F2FP.BF16.F32.PACK_AB R24, RZ, R24 ;  /* 0x00000018ff18723e */ /* 0x000fe200000010ff */
[-C--:B------:R-:W-:Y:S01]  /*3bc0*/  FMUL R28, R28, R58.reuse ;  /* 0x0000003a1c1c7220 */ /* 0x080fe20000400000 */
[----:B------:R-:W-:Y:S01]  /*3bd0*/  LEA.HI.X R5, R70, UR5, R7, 0x1, P4 ;  /* 0x0000000546057c11 */ /* 0x000fe2000a0f0c07 */
[-C--:B------:R-:W-:Y:S01]  /*3be0*/  FMUL R29, R29, R58.reuse ;  /* 0x0000003a1d1d7220 */ /* 0x080fe20000400000 */
[----:B------:R-:W-:Y:S01]  /*3bf0*/  F2FP.BF16.F32.PACK_AB R25, RZ, R25 ;  /* 0x00000019ff19723e */ /* 0x000fe200000010ff */
[-C--:B------:R-:W-:Y:S01]  /*3c00*/  FMUL R30, R30, R58.reuse ;  /* 0x0000003a1e1e7220 */ /* 0x080fe20000400000 */
[----:B------:R-:W-:Y:S01]  /*3c10*/  SHF.L.U64.HI R77, R76, 0x4, R77 ;  /* 0x000000044c4d7819 */ /* 0x000fe2000001024d */
[----:B------:R-:W-:Y:S01]  /*3c20*/  @P1 STG.E.U16 desc[UR36][R4.64], R24 ;  /* 0x0000001804001986 */ /* 0x000fe2000c101524 */
[----:B------:R-:W-:Y:S01]  /*3c30*/  ISETP.GT.AND P1, PT, R3, 0x8, PT ;  /* 0x000000080300780c */ /* 0x000fe20003f24270 */
[----:B------:R-:W-:Y:S01]  /*3c40*/  FMUL R31, R31, R58 ;  /* 0x0000003a1f1f7220 */ /* 0x000fe20000400000 */
[----:B------:R-:W-:Y:S01]  /*3c50*/  ISETP.GT.AND P4, PT, R0, 0x8, P0 ;  /* 0x000000080000780c */ /* 0x000fe20000784270 */
[----:B------:R-:W-:Y:S01]  /*3c60*/  @P3 STG.E.U16 desc[UR36][R4.64+0x2], R25 ;  /* 0x0000021904003986 */ /* 0x000fe2000c101524 */
[----:B------:R-:W-:Y:S01]  /*3c70*/  LEA R6, P3, R76, R4, 0x4 ;  /* 0x000000044c067211 */ /* 0x000fe200078620ff */
[-C--:B------:R-:W-:Y:S01]  /*3c80*/  FMUL R32, R32, R58.reuse ;  /* 0x0000003a20207220 */ /* 0x080fe20000400000 */
[C---:B------:R-:W-:Y:S01]  /*3c90*/  ISETP.GT.AND P2, PT, R0.reuse, 0x8, P2 ;  /* 0x000000080000780c */ /* 0x040fe20001744270 */
[-C--:B------:R-:W-:Y:S01]  /*3ca0*/  FMUL R33, R33, R58.reuse ;  /* 0x0000003a21217220 */ /* 0x080fe20000400000 */
[----:B------:R-:W-:Y:S01]  /*3cb0*/  ISETP.GT.AND P0, PT, R3, 0x9, PT ;  /* 0x000000090300780c */ /* 0x000fe20003f04270 */
[----:B------:R-:W-:Y:S01]  /*3cc0*/  IMAD.X R7, R77, 0x1, R5, P3 ;  /* 0x000000014d077824 */ /* 0x000fe200018e0605 */
[----:B------:R-:W-:Y:S01]  /*3cd0*/  ISETP.GT.AND P5, PT, R0, RZ, P1 ;  /* 0x000000ff0000720c */ /* 0x000fe20000fa4270 */
[-C--:B------:R-:W-:Y:S01]  /*3ce0*/  FMUL R34, R34, R58.reuse ;  /* 0x0000003a22227220 */ /* 0x080fe20000400000 */
[----:B------:R-:W-:Y:S01]  /*3cf0*/  ISETP.GT.AND P3, PT, R0, RZ, P0 ;  /* 0x000000ff0000720c */ /* 0x000fe20000764270 */
[----:B------:R-:W-:Y:S01]  /*3d00*/  FMUL R35, R35, R58 ;  /* 0x0000003a23237220 */ /* 0x000fe20000400000 */
[----:B------:R-:W-:Y:S01]  /*3d10*/  F2FP.BF16.F32.PACK_AB R26, RZ, R26 ;  /* 0x0000001aff1a723e */ /* 0x000fe200000010ff */
[-C--:B------:R-:W-:Y:S01]  /*3d20*/  FMUL R36, R36, R58.reuse ;  /* 0x0000003a24247220 */ /* 0x080fe20000400000 */
[----:B------:R-:W-:Y:S01]  /*3d30*/  F2FP.BF16.F32.PACK_AB R27, RZ, R27 ;  /* 0x0000001bff1b723e */ /* 0x000fe200000010ff */
[----:B------:R-:W-:Y:S01]  /*3d40*/  FMUL R37, R37, R58 ;  /* 0x0000003a25257220 */ /* 0x000fe20000400000 */
[----:B------:R-:W-:Y:S01]  /*3d50*/  F2FP.BF16.F32.PACK_AB R28, RZ, R28 ;  /* 0x0000001cff1c723e */ /* 0x000fe200000010ff */
[----:B------:R-:W-:Y:S01]  /*3d60*/  @P2 STG.E.U16 desc[UR36][R6.64], R26 ;  /* 0x0000001a06002986 */ /* 0x000fe2000c101524 */
[----:B------:R-:W-:Y:S01]  /*3d70*/  F2FP.BF16.F32.PACK_AB R29, RZ, R29 ;  /* 0x0000001dff1d723e */ /* 0x000fe200000010ff */
[-C--:B------:R-:W-:Y:S01]  /*3d80*/  FMUL R38, R38, R58.reuse ;  /* 0x0000003a26267220 */ /* 0x080fe20000400000 */
[C---:B------:R-:W-:Y:S01]  /*3d90*/  ISETP.GT.AND P2, PT, R0.reuse, 0x8, P1 ;  /* 0x000000080000780c */ /* 0x040fe20000f44270 */
[----:B------:R-:W-:Y:S01]  /*3da0*/  @P4 STG.E.U16 desc[UR36][R6.64+0x2], R27 ;  /* 0x0000021b06004986 */ /* 0x000fe2000c101524 */
[----:B------:R-:W-:Y:S01]  /*3db0*/  ISETP.GT.AND P1, PT, R3, 0x10, PT ;  /* 0x000000100300780c */ /* 0x000fe20003f24270 */
[----:B------:R-:W-:Y:S01]  /*3dc0*/  FMUL R39, R39, R58 ;  /* 0x0000003a27277220 */ /* 0x000fe20000400000 */
[----:B------:R-:W-:Y:S01]  /*3dd0*/  F2FP.BF16.F32.PACK_AB R30, RZ, R30 ;  /* 0x0000001eff1e723e */ /* 0x000fe200000010ff */
[----:B------:R-:W-:Y:S01]  /*3de0*/  @P5 STG.E.U16 desc[UR36][R4.64+0x10], R28 ;  /* 0x0000101c04005986 */ /* 0x000fe2000c101524 */
[----:B------:R-:W-:Y:S01]  /*3df0*/  ISETP.GT.AND P4, PT, R0, RZ, P1 ;  /* 0x000000ff0000720c */ /* 0x000fe20000f84270 */
[-C--:B------:R-:W-:Y:S01]  /*3e00*/  FMUL R40, R40, R58.reuse ;  /* 0x0000003a28287220 */ /* 0x080fe20000400000 */
[----:B------:R-:W-:Y:S01]  /*3e10*/  F2FP.BF16.F32.PACK_AB R31, RZ, R31 ;  /* 0x0000001fff1f723e */ /* 0x000fe200000010ff */
[----:B------:R-:W-:Y:S01]  /*3e20*/  @P3 STG.E.U16 desc[UR36][R4.64+0x12], R29 ;  /* 0x0000121d04003986 */ /* 0x000fe2000c101524 */
[----:B------:R-:W-:Y:S01]  /*3e30*/  ISETP.GT.AND P3, PT, R0, 0x8, P0 ;  /* 0x000000080000780c */ /* 0x000fe20000764270 */
[----:B------:R-:W-:Y:S01]  /*3e40*/  FMUL R41, R41, R58 ;  /* 0x0000003a29297220 */ /* 0x000fe20000400000 */
[----:B------:R-:W-:Y:S01]  /*3e50*/  ISETP.GT.AND P0, PT, R3, 0x11, PT ;  /* 0x000000110300780c */ /* 0x000fe20003f04270 */
[----:B------:R-:W-:Y:S01]  /*3e60*/  @P2 STG.E.U16 desc[UR36][R6.64+0x10], R30 ;  /* 0x0000101e06002986 */ /* 0x000fe2000c101524 */
[----:B------:R-:W-:Y:S01]  /*3e70*/  F2FP.BF16.F32.PACK_AB R32, RZ, R32 ;  /* 0x00000020ff20723e */ /* 0x000fe200000010ff */
[-C--:B------:R-:W-:Y:S01]  /*3e80*/  FMUL R42, R42, R58.reuse ;  /* 0x0000003a2a2a7220 */ /* 0x080fe20000400000 */
[C---:B------:R-:W-:Y:S01]  /*3e90*/  ISETP.GT.AND P5, PT, R0.reuse, RZ, P0 ;  /* 0x000000ff0000720c */ /* 0x040fe200007a4270 */
[-C--:B------:R-:W-:Y:S01]  /*3ea0*/  FMUL R43, R43, R58.reuse ;  /* 0x0000003a2b2b7220 */ /* 0x080fe20000400000 */
[----:B------:R-:W-:Y:S01]  /*3eb0*/  ISETP.GT.AND P2, PT, R0, 0x8, P1 ;  /* 0x000000080000780c */ /* 0x000fe20000f44270 */
[-C--:B------:R-:W-:Y:S01]  /*3ec0*/  FMUL R44, R44, R58.reuse ;  /* 0x0000003a2c2c7220 */ /* 0x080fe20000400000 */
[----:B------:R-:W-:Y:S01]  /*3ed0*/  ISETP.GT.AND P1, PT, R3, 0x18, PT ;  /* 0x000000180300780c */ /* 0x000fe20003f24270 */
[-C--:B------:R-:W-:Y:S01]  /*3ee0*/  FMUL R45, R45, R58.reuse ;  /* 0x0000003a2d2d7220 */ /* 0x080fe20000400000 */
[----:B------:R-:W-:Y:S01]  /*3ef0*/  F2FP.BF16.F32.PACK_AB R33, RZ, R33 ;  /* 0x00000021ff21723e */ /* 0x000fe200000010ff */
[----:B------:R-:W-:Y:S01]  /*3f00*/  @P3 STG.E.U16 desc[UR36][R6.64+0x12], R31 ;  /* 0x0000121f06003986 */ /* 0x000fe2000c101524 */
[----:B------:R-:W-:Y:S01]  /*3f10*/  ISETP.GT.AND P3, PT, R0, 0x8, P0 ;  /* 0x000000080000780c */ /* 0x000fe20000764270 */
[-C--:B------:R-:W-:Y:S01]  /*3f20*/  FMUL R46, R46, R58.reuse ;  /* 0x0000003a2e2e7220 */ /* 0x080fe20000400000 */
[----:B------:R-:W-:Y:S01]  /*3f30*/  ISETP.GT.AND P0, PT, R3, 0x19, PT ;  /* 0x000000190300780c */ /* 0x000fe20003f04270 */
[----:B------:R-:W-:Y:S01]  /*3f40*/  @P4 STG.E.U16 desc[UR36][R4.64+0x20], R32 ;  /* 0x0000202004004986 */ /* 0x000fe2000c101524 */
[C---:B------:R-:W-:Y:S01]  /*3f50*/  ISETP.GT.AND P4, PT, R0.reuse, RZ, P1 ;  /* 0x000000ff0000720c */ /* 0x040fe20000f84270 */
[----:B------:R-:W-:Y:S01]  /*3f60*/  FMUL R47, R47, R58 ;  /* 0x0000003a2f2f7220 */ /* 0x000fe20000400000 */
[----:B------:R-:W-:Y:S01]  /*3f70*/  F2FP.BF16.F32.PACK_AB R34, RZ, R34 ;  /* 0x00000022ff22723e */ /* 0x000fe200000010ff */
[----:B------:R-:W-:Y:S01]  /*3f80*/  @P5 STG.E.U16 desc[UR36][R4.64+0x22], R33 ;  /* 0x0000222104005986 */ /* 0x000fe2000c101524 */
[----:B------:R-:W-:Y:S01]  /*3f90*/  ISETP.GT.AND P5, PT, R0, RZ, P0 ;  /* 0x000000ff0000720c */ /* 0x000fe200007a4270 */
[----:B------:R-:W-:Y:S01]  /*3fa0*/  FMUL R48, R48, R58 ;  /* 0x0000003a30307220 */ /* 0x000fe20000400000 */
[----:B------:R-:W-:Y:S01]  /*3fb0*/  F2FP.BF16.F32.PACK_AB R35, RZ, R35 ;  /* 0x00000023ff23723e */ /* 0x000fe200000010ff */
[----:B------:R-:W-:Y:S01]  /*3fc0*/  @P2 STG.E.U16 desc[UR36][R6.64+0x20], R34 ;  /* 0x0000202206002986 */ /* 0x000fe2000c101524 */
[----:B------:R-:W-:Y:S01]  /*3fd0*/  F2FP.BF16.F32.PACK_AB R36, RZ, R36 ;  /* 0x00000024ff24723e */ /* 0x000fe200000010ff */
[-C--:B------:R-:W-:Y:S01]  /*3fe0*/  FMUL R49, R49, R58.reuse ;  /* 0x0000003a31317220 */ /* 0x080fe20000400000 */
[----:B------:R-:W-:Y:S01]  /*3ff0*/  ISETP.GT.AND P2, PT, R0, 0x8, P1 ;  /* 0x000000080000780c */ /* 0x000fe20000f44270 */
[----:B------:R-:W-:Y:S01]  /*4000*/  @P3 STG.E.U16 desc[UR36][R6.64+0x22], R35 ;  /* 0x0000222306003986 */ /* 0x000fe2000c101524 */
[----:B------:R-:W-:Y:S01]  /*4010*/  ISETP.GT.AND P1, PT, R3, 0x20, PT ;  /* 0x000000200300780c */ /* 0x000fe20003f24270 */
[-C--:B------:R-:W-:Y:S01]  /*4020*/  FMUL R50, R50, R58.reuse ;  /* 0x0000003a32327220 */ /* 0x080fe20000400000 */
[----:B------:R-:W-:Y:S01]  /*4030*/  F2FP.BF16.F32.PACK_AB R37, RZ, R37 ;  /* 0x00000025ff25723e */ /* 0x000fe200000010ff */
[----:B------:R-:W-:Y:S01]  /*4040*/  @P4 STG.E.U16 desc[UR36][R4.64+0x30], R36 ;  /* 0x0000302404004986 */ /* 0x000fe2000c101524 */
[C---:B------:R-:W-:Y:S01]  /*4050*/  ISETP.GT.AND P3, PT, R0.reuse, 0x8, P0 ;  /* 0x000000080000780c */ /* 0x040fe20000764270 */
[-C--:B------:R-:W-:Y:S01]  /*4060*/  FMUL R51, R51, R58.reuse ;  /* 0x0000003a33337220 */ /* 0x080fe20000400000 */
[----:B------:R-:W-:Y:S01]  /*4070*/  ISETP.GT.AND P0, PT, R3, 0x21, PT ;  /* 0x000000210300780c */ /* 0x000fe20003f04270 */
[----:B------:R-:W-:Y:S01]  /*4080*/  @P5 STG.E.U16 desc[UR36][R4.64+0x32], R37 ;  /* 0x0000322504005986 */ /* 0x000fe2000c101524 */
        /* <DEDUP_REMOVED lines=10> */
[----:B------:R-:W-:-:S02]  /*4130*/  F2FP.BF16.F32.PACK_AB R41, RZ, R41 ;  /* 0x00000029ff29723e */ /* 0x000fc400000010ff */
[C---:B------:R-:W-:Y:S01]  /*4140*/  ISETP.GT.AND P1, PT, R0.reuse, 0x8, P1 ;  /* 0x000000080000780c */ /* 0x040fe20000f24270 */
[----:B------:R-:W-:Y:S01]  /*4150*/  @P3 STG.E.U16 desc[UR36][R6.64+0x32], R39 ;  /* 0x0000322706003986 */ /* 0x000fe2000c101524 */
[C---:B------:R-:W-:Y:S02]  /*4160*/  ISETP.GT.AND P2, PT, R0.reuse, 0x8, P0 ;  /* 0x000000080000780c */ /* 0x040fe40000744270 */
[C---:B------:R-:W-:Y:S01]  /*4170*/  ISETP.GT.AND P0, PT, R3.reuse, 0x29, PT ;  /* 0x000000290300780c */ /* 0x040fe20003f04270 */
[----:B------:R-:W-:Y:S01]  /*4180*/  @P4 STG.E.U16 desc[UR36][R4.64+0x40], R40 ;  /* 0x0000402804004986 */ /* 0x000fe2000c101524 */
[----:B------:R-:W-:Y:S02]  /*4190*/  ISETP.GT.AND P4, PT, R3, 0x28, PT ;  /* 0x000000280300780c */ /* 0x000fe40003f84270 */
[----:B------:R-:W-:Y:S01]  /*41a0*/  F2FP.BF16.F32.PACK_AB R42, RZ, R42 ;  /* 0x0000002aff2a723e */ /* 0x000fe200000010ff */
[----:B------:R-:W-:Y:S01]  /*41b0*/  @P5 STG.E.U16 desc[UR36][R4.64+0x42], R41 ;  /* 0x0000422904005986 */ /* 0x000fe2000c101524 */
[----:B------:R-:W-:-:S02]  /*41c0*/  ISETP.GT.AND P5, PT, R0, RZ, P4 ;  /* 0x000000ff0000720c */ /* 0x000fc400027a4270 */
[C---:B------:R-:W-:Y:S01]  /*41d0*/  ISETP.GT.AND P3, PT, R0.reuse, RZ, P0 ;  /* 0x000000ff0000720c */ /* 0x040fe20000764270 */
[----:B------:R-:W-:Y:S01]  /*41e0*/  @P1 STG.E.U16 desc[UR36][R6.64+0x40], R42 ;  /* 0x0000402a06001986 */ /* 0x000fe2000c101524 */
[----:B------:R-:W-:Y:S02]  /*41f0*/  F2FP.BF16.F32.PACK_AB R43, RZ, R43 ;  /* 0x0000002bff2b723e */ /* 0x000fe400000010ff */
[----:B------:R-:W-:Y:S02]  /*4200*/  F2FP.BF16.F32.PACK_AB R44, RZ, R44 ;  /* 0x0000002cff2c723e */ /* 0x000fe400000010ff */
[C---:B------:R-:W-:Y:S01]  /*4210*/  ISETP.GT.AND P4, PT, R0.reuse, 0x8, P4 ;  /* 0x000000080000780c */ /* 0x040fe20002784270 */
[----:B------:R-:W-:Y:S01]  /*4220*/  @P2 STG.E.U16 desc[UR36][R6.64+0x42], R43 ;  /* 0x0000422b06002986 */ /* 0x000fe2000c101524 */
[----:B------:R-:W-:Y:S02]  /*4230*/  F2FP.BF16.F32.PACK_AB R45, RZ, R45 ;  /* 0x0000002dff2d723e */ /* 0x000fe400000010ff */
[----:B------:R-:W-:Y:S01]  /*4240*/  ISETP.GT.AND P2, PT, R3, 0x31, PT ;  /* 0x000000310300780c */ /* 0x000fe20003f44270 */
[----:B------:R-:W-:Y:S01]  /*4250*/  @P5 STG.E.U16 desc[UR36][R4.64+0x50], R44 ;  /* 0x0000502c04005986 */ /* 0x000fe2000c101524 */
[----:B------:R-:W-:-:S02]  /*4260*/  ISETP.GT.AND P5, PT, R0, 0x8, P0 ;  /* 0x000000080000780c */ /* 0x000fc400007a4270 */
[C---:B------:R-:W-:Y:S01]  /*4270*/  ISETP.GT.AND P1, PT, R3.reuse, 0x38, PT ;  /* 0x000000380300780c */ /* 0x040fe20003f24270 */
[----:B------:R-:W-:Y:S01]  /*4280*/  @P3 STG.E.U16 desc[UR36][R4.64+0x52], R45 ;  /* 0x0000522d04003986 */ /* 0x000fe2000c101524 */
[C---:B------:R-:W-:Y:S02]  /*4290*/  ISETP.GT.AND P3, PT, R3.reuse, 0x30, PT ;  /* 0x000000300300780c */ /* 0x040fe40003f64270 */
[----:B------:R-:W-:Y:S01]  /*42a0*/  ISETP.GT.AND P0, PT, R3, 0x39, PT ;  /* 0x000000390300780c */ /* 0x000fe20003f04270 */
[----:B------:R-:W-:Y:S01]  /*42b0*/  @P4 IMAD.MOV.U32 R2, RZ, RZ, R6 ;  /* 0x000000ffff024224 */ /* 0x000fe200078e0006 */
[----:B------:R-:W-:Y:S01]  /*42c0*/  F2FP.BF16.F32.PACK_AB R46, RZ, R46 ;  /* 0x0000002eff2e723e */ /* 0x000fe200000010ff */
[----:B------:R-:W-:Y:S01]  /*42d0*/  @P4 IMAD.MOV.U32 R3, RZ, RZ, R7 ;  /* 0x000000ffff034224 */ /* 0x000fe200078e0007 */
[----:B------:R-:W-:Y:S02]  /*42e0*/  F2FP.BF16.F32.PACK_AB R47, RZ, R47 ;  /* 0x0000002fff2f723e */ /* 0x000fe400000010ff */
[----:B------:R-:W-:-:S02]  /*42f0*/  F2FP.BF16.F32.PACK_AB R48, RZ, R48 ;  /* 0x00000030ff30723e */ /* 0x000fc400000010ff */
[----:B------:R1:W-:Y:S01]  /*4300*/  @P4 STG.E.U16 desc[UR36][R2.64+0x50], R46 ;  /* 0x0000502e02004986 */ /* 0x0003e2000c101524 */
[C---:B------:R-:W-:Y:S02]  /*4310*/  ISETP.GT.AND P4, PT, R0.reuse, RZ, P2 ;  /* 0x000000ff0000720c */ /* 0x040fe40001784270 */
[----:B------:R-:W-:Y:S02]  /*4320*/  F2FP.BF16.F32.PACK_AB R49, RZ, R49 ;  /* 0x00000031ff31723e */ /* 0x000fe400000010ff */
[----:B------:R-:W-:Y:S02]  /*4330*/  ISETP.GT.AND P2, PT, R0, 0x8, P2 ;  /* 0x000000080000780c */ /* 0x000fe40001744270 */
[----:B------:R-:W-:Y:S02]  /*4340*/  F2FP.BF16.F32.PACK_AB R50, RZ, R50 ;  /* 0x00000032ff32723e */ /* 0x000fe400000010ff */
[----:B------:R-:W-:Y:S02]  /*4350*/  F2FP.BF16.F32.PACK_AB R51, RZ, R51 ;  /* 0x00000033ff33723e */ /* 0x000fe400000010ff */
[----:B------:R-:W-:Y:S01]  /*4360*/  F2FP.BF16.F32.PACK_AB R52, RZ, R52 ;  /* 0x00000034ff34723e */ /* 0x000fe200000010ff */
[----:B-1----:R-:W-:Y:S01]  /*4370*/  @P5 IMAD.MOV.U32 R2, RZ, RZ, R6 ;  /* 0x000000ffff025224 */ /* 0x002fe200078e0006 */
[----:B------:R-:W-:Y:S01]  /*4380*/  F2FP.BF16.F32.PACK_AB R53, RZ, R53 ;  /* 0x00000035ff35723e */ /* 0x000fe200000010ff */
[----:B------:R-:W-:Y:S01]  /*4390*/  @P5 IMAD.MOV.U32 R3, RZ, RZ, R7 ;  /* 0x000000ffff035224 */ /* 0x000fe200078e0007 */
[----:B------:R-:W-:-:S02]  /*43a0*/  F2FP.BF16.F32.PACK_AB R54, RZ, R54 ;  /* 0x00000036ff36723e */ /* 0x000fc400000010ff */
[----:B------:R-:W-:Y:S02]  /*43b0*/  F2FP.BF16.F32.PACK_AB R55, RZ, R55 ;  /* 0x00000037ff37723e */ /* 0x000fe400000010ff */
[----:B------:R1:W-:Y:S01]  /*43c0*/  @P5 STG.E.U16 desc[UR36][R2.64+0x52], R47 ;  /* 0x0000522f02005986 */ /* 0x0003e2000c101524 */
[C---:B------:R-:W-:Y:S02]  /*43d0*/  ISETP.GT.AND P5, PT, R0.reuse, RZ, P3 ;  /* 0x000000ff0000720c */ /* 0x040fe40001fa4270 */
[----:B------:R-:W-:-:S11]  /*43e0*/  ISETP.GT.AND P3, PT, R0, 0x8, P3 ;  /* 0x000000080000780c */ /* 0x000fd60001f64270 */
[----:B-1----:R-:W-:Y:S02]  /*43f0*/  @P5 IMAD.MOV.U32 R2, RZ, RZ, R4 ;  /* 0x000000ffff025224 */ /* 0x002fe400078e0004 */
[----:B------:R-:W-:-:S05]  /*4400*/  @P5 IMAD.MOV.U32 R3, RZ, RZ, R5 ;  /* 0x000000ffff035224 */ /* 0x000fca00078e0005 */
[----:B------:R1:W-:Y:S01]  /*4410*/  @P5 STG.E.U16 desc[UR36][R2.64+0x60], R48 ;  /* 0x0000603002005986 */ /* 0x0003e2000c101524 */
[C---:B------:R-:W-:Y:S02]  /*4420*/  ISETP.GT.AND P5, PT, R0.reuse, RZ, P0 ;  /* 0x000000ff0000720c */ /* 0x040fe400007a4270 */
[----:B------:R-:W-:Y:S01]  /*4430*/  ISETP.GT.AND P0, PT, R0, 0x8, P0 ;  /* 0x000000080000780c */ /* 0x000fe20000704270 */
[----:B-1----:R-:W-:Y:S02]  /*4440*/  @P4 IMAD.MOV.U32 R2, RZ, RZ, R4 ;  /* 0x000000ffff024224 */ /* 0x002fe400078e0004 */
[----:B------:R-:W-:-:S05]  /*4450*/  @P4 IMAD.MOV.U32 R3, RZ, RZ, R5 ;  /* 0x000000ffff034224 */ /* 0x000fca00078e0005 */
[----:B------:R1:W-:Y:S01]  /*4460*/  @P4 STG.E.U16 desc[UR36][R2.64+0x62], R49 ;  /* 0x0000623102004986 */ /* 0x0003e2000c101524 */
[C---:B------:R-:W-:Y:S02]  /*4470*/  ISETP.GT.AND P4, PT, R0.reuse, RZ, P1 ;  /* 0x000000ff0000720c */ /* 0x040fe40000f84270 */
[----:B------:R-:W-:Y:S01]  /*4480*/  ISETP.GT.AND P1, PT, R0, 0x8, P1 ;  /* 0x000000080000780c */ /* 0x000fe20000f24270 */
[----:B-1----:R-:W-:Y:S02]  /*4490*/  @P3 IMAD.MOV.U32 R2, RZ, RZ, R6 ;  /* 0x000000ffff023224 */ /* 0x002fe400078e0006 */
[----:B------:R-:W-:-:S05]  /*44a0*/  @P3 IMAD.MOV.U32 R3, RZ, RZ, R7 ;  /* 0x000000ffff033224 */ /* 0x000fca00078e0007 */
[----:B------:R1:W-:Y:S02]  /*44b0*/  @P3 STG.E.U16 desc[UR36][R2.64+0x60], R50 ;  /* 0x0000603202003986 */ /* 0x0003e4000c101524 */
[----:B-1----:R-:W-:Y:S02]  /*44c0*/  @P2 IMAD.MOV.U32 R2, RZ, RZ, R6 ;  /* 0x000000ffff022224 */ /* 0x002fe400078e0006 */
[----:B------:R-:W-:-:S05]  /*44d0*/  @P2 IMAD.MOV.U32 R3, RZ, RZ, R7 ;  /* 0x000000ffff032224 */ /* 0x000fca00078e0007 */
[----:B------:R1:W-:Y:S02]  /*44e0*/  @P2 STG.E.U16 desc[UR36][R2.64+0x62], R51 ;  /* 0x0000623302002986 */ /* 0x0003e4000c101524 */
[----:B-1----:R-:W-:Y:S02]  /*44f0*/  @P4 IMAD.MOV.U32 R2, RZ, RZ, R4 ;  /* 0x000000ffff024224 */ /* 0x002fe400078e0004 */
[----:B------:R-:W-:-:S05]  /*4500*/  @P4 IMAD.MOV.U32 R3, RZ, RZ, R5 ;  /* 0x000000ffff034224 */ /* 0x000fca00078e0005 */
[----:B------:R1:W-:Y:S04]  /*4510*/  @P4 STG.E.U16 desc[UR36][R2.64+0x70], R52 ;  /* 0x0000703402004986 */ /* 0x0003e8000c101524 */
[----:B------:R2:W-:Y:S01]  /*4520*/  @P5 STG.E.U16 desc[UR36][R4.64+0x72], R53 ;  /* 0x0000723504005986 */ /* 0x0005e2000c101524 */
[----:B-1----:R-:W-:Y:S02]  /*4530*/  @P1 IMAD.MOV.U32 R2, RZ, RZ, R6 ;  /* 0x000000ffff021224 */ /* 0x002fe400078e0006 */
[----:B------:R-:W-:-:S05]  /*4540*/  @P1 IMAD.MOV.U32 R3, RZ, RZ, R7 ;  /* 0x000000ffff031224 */ /* 0x000fca00078e0007 */
[----:B------:R2:W-:Y:S04]  /*4550*/  @P1 STG.E.U16 desc[UR36][R2.64+0x70], R54 ;  /* 0x0000703602001986 */ /* 0x0005e8000c101524 */
[----:B------:R2:W-:Y:S02]  /*4560*/  @P0 STG.E.U16 desc[UR36][R6.64+0x72], R55 ;  /* 0x0000723706000986 */ /* 0x0005e4000c101524 */
.L_x_98:
[----:B------:R-:W-:Y:S05]  /*4570*/  BSYNC B0 ;  /* 0x0000000000007941 */ /* 0x000fea0003800000 */
.L_x_36:
[----:B0-2---:R-:W2:Y:S01]  /*4580*/  LDL.64 R2, [R1] ;  /* 0x0000000001027983 */ /* 0x005ea20000100a00 */
[----:B------:R-:W-:Y:S01]  /*4590*/  ULDC.64 UR4, c[0x0][0x650] ;  /* 0x0001940000047ab9 */ /* 0x000fe20000000a00 */
[----:B------:R0:W-:Y:S01]  /*45a0*/  SYNCS.ARRIVE.TRANS64.A1T0 RZ, [R66+UR47], RZ ;  /* 0x000000ff42ff79a7 */ /* 0x0001e2000810002f */
[----:B------:R-:W-:Y:S01]  /*45b0*/  PRMT R0, RZ, 0x7610, R0 ;  /* 0x00007610ff007816 */ /* 0x000fe20000000000 */
[----:B-----5:R-:W-:Y:S02]  /*45c0*/  IMAD.MOV.U32 R19, RZ, RZ, -0x1 ;  /* 0xffffffffff137424 */ /* 0x020fe400078e00ff */
[----:B------:R-:W-:Y:S01]  /*45d0*/  IMAD.MOV.U32 R22, RZ, RZ, -0x1 ;  /* 0xffffffffff167424 */ /* 0x000fe200078e00ff */
[----:B--2---:R-:W-:-:S04]  /*45e0*/  LEA R18, P0, R2, R18, 0x1 ;  /* 0x0000001202127211 */ /* 0x004fc800078008ff */
[----:B------:R-:W-:Y:S01]  /*45f0*/  LEA.HI.X R17, R2, R17, R23, 0x1, P0 ;  /* 0x0000001102117211 */ /* 0x000fe200000f0c17 */
[----:B------:R-:W-:Y:S01]  /*4600*/  IMAD.MOV.U32 R2, RZ, RZ, -0x1 ;  /* 0xffffffffff027424 */ /* 0x000fe200078e00ff */
[----:B------:R-:W-:-:S04]  /*4610*/  ISETP.GE.U32.AND P0, PT, R18, UR4, PT ;  /* 0x0000000412007c0c */ /* 0x000fc8000bf06070 */
[----:B------:R-:W-:-:S13]  /*4620*/  ISETP.GE.U32.AND.EX P0, PT, R17, UR5, PT, P0 ;  /* 0x0000000511007c0c */ /* 0x000fda000bf06100 */
[----:B0-----:R-:W-:Y:S05]  /*4630*/  @P0 BRA `(.L_x_99) ;  /* 0x0000000400700947 */ /* 0x001fea0003800000 */
[----:B-1----:R-:W0:Y:S01]  /*4640*/  S2R R10, SR_CTAID.X ;  /* 0x00000000000a7919 */ /* 0x002e220000002500 */
[----:B---34-:R-:W1:Y:S01]  /*4650*/  LDC.64 R8, c[0x0][0x628] ;  /* 0x00018a00ff087b82 */ /* 0x018e620000000a00 */
[----:B------:R-:W-:Y:S01]  /*4660*/  ULDC UR4, c[0x0][0x150] ;  /* 0x0000540000047ab9 */ /* 0x000fe20000000800 */
[----:B------:R-:W-:Y:S01]  /*4670*/  IMAD.MOV.U32 R6, RZ, RZ, R18 ;  /* 0x000000ffff067224 */ /* 0x000fe200078e0012 */
[----:B------:R-:W2:Y:S01]  /*4680*/  S2R R20, SR_CTAID.Y ;  /* 0x0000000000147919 */ /* 0x000ea20000002600 */
[----:B------:R-:W-:-:S04]  /*4690*/  IMAD.MOV.U32 R7, RZ, RZ, R17 ;  /* 0x000000ffff077224 */ /* 0x000fc800078e0011 */
[----:B------:R-:W3:Y:S08]  /*46a0*/  LDC R15, c[0x0][0x144] ;  /* 0x00005100ff0f7b82 */ /* 0x000ef00000000800 */
[----:B------:R-:W4:Y:S08]  /*46b0*/  LDC R0, c[0x0][0x630] ;  /* 0x00018c00ff007b82 */ /* 0x000f300000000800 */
[----:B------:R-:W2:Y:S01]  /*46c0*/  LDC.64 R12, c[0x0][0x620] ;  /* 0x00018800ff0c7b82 */ /* 0x000ea20000000a00 */
[----:B-1----:R-:W-:-:S04]  /*46d0*/  ISETP.NE.U32.AND P0, PT, R8, RZ, PT ;  /* 0x000000ff0800720c */ /* 0x002fc80003f05070 */
[----:B------:R-:W-:Y:S02]  /*46e0*/  ISETP.NE.AND.EX P0, PT, R9, RZ, PT, P0 ;  /* 0x000000ff0900720c */ /* 0x000fe40003f05300 */
[----:B0-----:R-:W-:-:S05]  /*46f0*/  I2FP.F32.U32 R2, R10 ;  /* 0x0000000a00027245 */ /* 0x001fca0000201000 */
[----:B------:R-:W-:-:S04]  /*4700*/  FMUL R2, R2, UR4 ;  /* 0x0000000402027c20 */ /* 0x000fc80008400000 */
[----:B------:R0:W1:Y:S02]  /*4710*/  F2I.U32.TRUNC.NTZ R14, R2 ;  /* 0x00000002000e7305 */ /* 0x000064000020f000 */
[----:B---34-:R-:W-:Y:S05]  /*4720*/  @!P0 BRA `(.L_x_100) ;  /* 0x0000000000288947 */ /* 0x018fea0003800000 */
[----:B------:R-:W3:Y:S02]  /*4730*/  LDC R3, c[0x0][0x634] ;  /* 0x00018d00ff037b82 */ /* 0x000ee40000000800 */
[----:B---3--:R-:W-:-:S05]  /*4740*/  IADD3 R7, P0, R18, R3, RZ ;  /* 0x0000000312077210 */ /* 0x008fca0007f1e0ff */
[----:B------:R-:W-:-:S04]  /*4750*/  IMAD.X R11, RZ, RZ, R17, P0 ;  /* 0x000000ffff0b7224 */ /* 0x000fc800000e0611 */
[----:B0-----:R-:W-:-:S04]  /*4760*/  IMAD.WIDE.U32 R2, R11, R8, RZ ;  /* 0x000000080b027225 */ /* 0x001fc800078e00ff */
[----:B------:R-:W-:-:S04]  /*4770*/  IMAD.WIDE.U32 R4, P0, R7, R9, R2 ;  /* 0x0000000907047225 */ /* 0x000fc80007800002 */
[----:B------:R-:W-:-:S04]  /*4780*/  IMAD.WIDE.U32 R2, R7, R8, RZ ;  /* 0x0000000807027225 */ /* 0x000fc800078e00ff */
[----:B------:R-:W-:Y:S01]  /*4790*/  IMAD.X R7, RZ, RZ, RZ, P0 ;  /* 0x000000ffff077224 */ /* 0x000fe200000e06ff */
[----:B------:R-:W-:Y:S01]  /*47a0*/  IADD3 RZ, P0, R3, R4, RZ ;  /* 0x0000000403ff7210 */ /* 0x000fe20007f1e0ff */
[----:B------:R-:W-:-:S04]  /*47b0*/  IMAD.MOV.U32 R6, RZ, RZ, R5 ;  /* 0x000000ffff067224 */ /* 0x000fc800078e0005 */
[----:B------:R-:W-:-:S08]  /*47c0*/  IMAD.WIDE.U32.X R6, R11, R9, R6, P0 ;  /* 0x000000090b067225 */ /* 0x000fd000000e0406 */
.L_x_100:
[----:B------:R-:W3:Y:S01]  /*47d0*/  LDC.64 R26, c[0x0][0x640] ;  /* 0x00019000ff1a7b82 */ /* 0x000ee20000000a00 */
[-C--:B------:R-:W-:Y:S01]  /*47e0*/  SHF.R.U64 R11, R6, R0.reuse, R7 ;  /* 0x00000000060b7219 */ /* 0x080fe20000001207 */
[----:B------:R-:W-:Y:S01]  /*47f0*/  IMAD.MOV.U32 R19, RZ, RZ, R17 ;  /* 0x000000ffff137224 */ /* 0x000fe200078e0011 */
[----:B------:R-:W-:Y:S01]  /*4800*/  SHF.R.U32.HI R0, RZ, R0, R7 ;  /* 0x00000000ff007219 */ /* 0x000fe20000011607 */
[----:B-1----:R-:W-:Y:S01]  /*4810*/  IMAD.MOV R14, RZ, RZ, -R14 ;  /* 0x000000ffff0e7224 */ /* 0x002fe200078e0a0e */
[----:B------:R-:W-:Y:S01]  /*4820*/  IADD3 R5, P0, RZ, -R11, RZ ;  /* 0x8000000bff057210 */ /* 0x000fe20007f1e0ff */
[----:B------:R-:W-:Y:S01]  /*4830*/  ULDC UR4, c[0x0][0x154] ;  /* 0x0000550000047ab9 */ /* 0x000fe20000000800 */
[----:B------:R-:W-:Y:S01]  /*4840*/  IMAD.MOV.U32 R7, RZ, RZ, 0x1 ;  /* 0x00000001ff077424 */ /* 0x000fe200078e00ff */
[----:B------:R-:W1:Y:S01]  /*4850*/  LDC R4, c[0x0][0x618] ;  /* 0x00018600ff047b82 */ /* 0x000e620000000800 */
[----:B------:R-:W-:Y:S02]  /*4860*/  IMAD R22, R15, R14, R10 ;  /* 0x0000000e0f167224 */ /* 0x000fe400078e020a */
[----:B------:R-:W-:-:S04]  /*4870*/  IMAD.X R3, RZ, RZ, ~R0, P0 ;  /* 0x000000ffff037224 */ /* 0x000fc800000e0e00 */
[-C--:B--2---:R-:W-:Y:S01]  /*4880*/  IMAD R0, R3, R12.reuse, RZ ;  /* 0x0000000c03007224 */ /* 0x084fe200078e02ff */
[----:B------:R-:W2:Y:S01]  /*4890*/  LDC R6, c[0x0][0x608] ;  /* 0x00018200ff067b82 */ /* 0x000ea20000000800 */
[----:B0-----:R-:W-:-:S04]  /*48a0*/  IMAD.WIDE.U32 R2, R5, R12, R18 ;  /* 0x0000000c05027225 */ /* 0x001fc800078e0012 */
[----:B------:R-:W-:Y:S01]  /*48b0*/  IMAD R5, R5, R13, R0 ;  /* 0x0000000d05057224 */ /* 0x000fe200078e0200 */
[----:B------:R-:W-:Y:S02]  /*48c0*/  I2FP.F32.U32 R0, R20 ;  /* 0x0000001400007245 */ /* 0x000fe40000201000 */
[----:B------:R-:W0:Y:S01]  /*48d0*/  LDC R24, c[0x0][0x658] ;  /* 0x00019600ff187b82 */ /* 0x000e220000000800 */
[----:B------:R-:W-:Y:S01]  /*48e0*/  IMAD.IADD R3, R3, 0x1, R5 ;  /* 0x0000000103037824 */ /* 0x000fe200078e0205 */
[----:B---3--:R-:W-:Y:S01]  /*48f0*/  ISETP.NE.U32.AND P0, PT, R26, RZ, PT ;  /* 0x000000ff1a00720c */ /* 0x008fe20003f05070 */
[----:B------:R-:W-:Y:S01]  /*4900*/  FMUL R0, R0, UR4 ;  /* 0x0000000400007c20 */ /* 0x000fe20008400000 */
[----:B------:R-:W-:Y:S02]  /*4910*/  IMAD.MOV.U32 R5, RZ, RZ, -0x1 ;  /* 0xffffffffff057424 */ /* 0x000fe400078e00ff */
[----:B------:R-:W-:Y:S01]  /*4920*/  ISETP.NE.AND.EX P0, PT, R27, RZ, PT, P0 ;  /* 0x000000ff1b00720c */ /* 0x000fe20003f05300 */
[----:B------:R3:W4:Y:S01]  /*4930*/  F2I.U32.TRUNC.NTZ R12, R0 ;  /* 0x00000000000c7305 */ /* 0x000722000020f000 */
[----:B------:R-:W3:Y:S01]  /*4940*/  LDC R15, c[0x0][0x148] ;  /* 0x00005200ff0f7b82 */ /* 0x000ee20000000800 */
[----:B-1----:R-:W-:-:S02]  /*4950*/  SHF.R.U64 R10, R2, R4, R3 ;  /* 0x00000004020a7219 */ /* 0x002fc40000001203 */
[----:B------:R-:W-:-:S05]  /*4960*/  SHF.R.U32.HI R3, RZ, R4, R3 ;  /* 0x00000004ff037219 */ /* 0x000fca0000011603 */
[----:B------:R-:W1:Y:S01]  /*4970*/  LDC R14, c[0x0][0x600] ;  /* 0x00018000ff0e7b82 */ /* 0x000e620000000800 */
[-CC-:B--2---:R-:W-:Y:S02]  /*4980*/  SHF.R.U64 R8, R10, R6.reuse, R3.reuse ;  /* 0x000000060a087219 */ /* 0x184fe40000001203 */
[----:B------:R-:W-:-:S05]  /*4990*/  SHF.R.U32.HI R3, RZ, R6, R3 ;  /* 0x00000006ff037219 */ /* 0x000fca0000011603 */
[----:B------:R-:W2:Y:S01]  /*49a0*/  LDC R21, c[0x0][0x648] ;  /* 0x00019200ff157b82 */ /* 0x000ea20000000800 */
[-CC-:B0-----:R-:W-:Y:S02]  /*49b0*/  SHF.R.U64 R13, R8, R24.reuse, R3.reuse ;  /* 0x00000018080d7219 */ /* 0x181fe40000001203 */
[-C--:B------:R-:W-:Y:S02]  /*49c0*/  SHF.L.U32 R5, R5, R24.reuse, RZ ;  /* 0x0000001805057219 */ /* 0x080fe400000006ff */
[-C--:B------:R-:W-:Y:S01]  /*49d0*/  SHF.R.U32.HI R3, RZ, R24.reuse, R3 ;  /* 0x00000018ff037219 */ /* 0x080fe20000011603 */
[----:B------:R-:W-:Y:S01]  /*49e0*/  IMAD.MOV.U32 R2, RZ, RZ, R13 ;  /* 0x000000ffff027224 */ /* 0x000fe200078e000d */
[----:B------:R-:W-:Y:S01]  /*49f0*/  SHF.L.U32 R24, R7, R24, RZ ;  /* 0x0000001807187219 */ /* 0x000fe200000006ff */
[----:B------:R-:W0:Y:S01]  /*4a00*/  LDC R25, c[0x0][0x638] ;  /* 0x00018e00ff197b82 */ /* 0x000e220000000800 */
[----:B------:R-:W-:-:S07]  /*4a10*/  LOP3.LUT R19, RZ, R5, RZ, 0x33, !PT ;  /* 0x00000005ff137212 */ /* 0x000fce00078e33ff */
[----:B------:R-:W0:Y:S01]  /*4a20*/  LDC R28, c[0x0][0x610] ;  /* 0x00018400ff1c7b82 */ /* 0x000e220000000800 */
[----:B----4-:R-:W-:Y:S05]  /*4a30*/  @!P0 BRA `(.L_x_101) ;  /* 0x0000000000288947 */ /* 0x010fea0003800000 */
[----:B---3--:R-:W3:Y:S02]  /*4a40*/  LDC R0, c[0x0][0x64c] ;  /* 0x00019300ff007b82 */ /* 0x008ee40000000800 */
[----:B---3--:R-:W-:-:S05]  /*4a50*/  IADD3 R7, P0, R13, R0, RZ ;  /* 0x000000000d077210 */ /* 0x008fca0007f1e0ff */
        /* <DEDUP_REMOVED lines=8> */
.L_x_101:
[----:B------:R-:W4:Y:S01]  /*4ae0*/  LDC R4, c[0x0][0x65c] ;  /* 0x00019700ff047b82 */ /* 0x000f220000000800 */
[----:B--23--:R-:W-:Y:S01]  /*4af0*/  SHF.R.U64 R0, R2, R21, R3 ;  /* 0x0000001502007219 */ /* 0x00cfe20000001203 */
[----:B-1----:R-:W-:Y:S01]  /*4b00*/  VIADD R3, R14, 0xffffffff ;  /* 0xffffffff0e037836 */ /* 0x002fe20000000000 */
[----:B------:R-:W-:Y:S01]  /*4b10*/  LOP3.LUT R19, R8, R19, RZ, 0xc0, !PT ;  /* 0x0000001308137212 */ /* 0x000fe200078ec0ff */
[----:B------:R-:W-:Y:S02]  /*4b20*/  IMAD.MOV R12, RZ, RZ, -R12 ;  /* 0x000000ffff0c7224 */ /* 0x000fe400078e0a0c */
[----:B------:R-:W-:Y:S01]  /*4b30*/  IMAD.MOV R2, RZ, RZ, -R0 ;  /* 0x000000ffff027224 */ /* 0x000fe200078e0a00 */
[----:B------:R-:W-:Y:S01]  /*4b40*/  LOP3.LUT R3, R10, R3, RZ, 0xc0, !PT ;  /* 0x000000030a037212 */ /* 0x000fe200078ec0ff */
[----:B------:R-:W-:Y:S02]  /*4b50*/  IMAD R19, R24, R0, R19 ;  /* 0x0000000018137224 */ /* 0x000fe400078e0213 */
[----:B0-----:R-:W-:-:S04]  /*4b60*/  IMAD R0, R2, R25, R13 ;  /* 0x0000001902007224 */ /* 0x001fc800078e020d */
[----:B------:R-:W-:Y:S01]  /*4b70*/  IMAD R2, R0, R14, R3 ;  /* 0x0000000e00027224 */ /* 0x000fe200078e0203 */
[----:B----4-:R-:W-:Y:S01]  /*4b80*/  ISETP.NE.AND P0, PT, R4, 0x1, PT ;  /* 0x000000010400780c */ /* 0x010fe20003f05270 */
[----:B------:R-:W-:-:S05]  /*4b90*/  IMAD.MOV.U32 R4, RZ, RZ, 0x1 ;  /* 0x00000001ff047424 */ /* 0x000fca00078e00ff */
[----:B------:R-:W-:-:S07]  /*4ba0*/  PRMT R0, R4, 0x7610, R0 ;  /* 0x0000761004007816 */ /* 0x000fce0000000000 */
[----:B------:R-:W-:-:S04]  /*4bb0*/  @P0 IMAD R22, R15, R12, R20 ;  /* 0x0000000c0f160224 */ /* 0x000fc800078e0214 */
[----:B------:R-:W-:-:S05]  /*4bc0*/  IMAD R19, R19, R28, R22 ;  /* 0x0000001c13137224 */ /* 0x000fca00078e0216 */
[----:B------:R-:W-:Y:S02]  /*4bd0*/  SEL R22, R2, R19, !P0 ;  /* 0x0000001302167207 */ /* 0x000fe40004000000 */
[----:B------:R-:W-:Y:S01]  /*4be0*/  SEL R19, R19, R2, !P0 ;  /* 0x0000000213137207 */ /* 0x000fe20004000000 */
[----:B------:R-:W-:-:S07]  /*4bf0*/  IMAD.MOV.U32 R2, RZ, RZ, R11 ;  /* 0x000000ffff027224 */ /* 0x000fce00078e000b */
.L_x_99:
[----:B------:R-:W-:Y:S02]  /*4c00*/  LOP3.LUT P0, RZ, R0, 0xff, RZ, 0xc0, !PT ;  /* 0x000000ff00ff7812 */ /* 0x000fe4000780c0ff */
[----:B------:R-:W-:-:S11]  /*4c10*/  LOP3.LUT R73, R73, 0x1, RZ, 0x3c, !PT ;  /* 0x0000000149497812 */ /* 0x000fd600078e3cff */
[----:B------:R-:W-:Y:S05]  /*4c20*/  @P0 BRA `(.L_x_102) ;  /* 0xffffffc800b00947 */ /* 0x000fea000383ffff */
[----:B------:R-:W-:Y:S05]  /*4c30*/  EXIT ;  /* 0x000000000000794d */ /* 0x000fea0003800000 */
.L_x_17:
[----:B------:R-:W-:-:S08]  /*4c40*/  ISETP.NE.AND P0, PT, R5, RZ, PT ;  /* 0x000000ff0500720c */ /* 0x000fd00003f05270 */
[----:B0-----:R-:W0:-:S00]  /*4c50*/  USETMAXREG.DEALLOC.CTAPOOL 0x28 ;  /* 0x00000028000079c8 */ /* 0x001e0000080e0500 */
[----:B------:R-:W-:Y:S05]  /*4c60*/  @P0 EXIT ;  /* 0x000000000000094d */ /* 0x000fea0003800000 */
[----:B0-----:R-:W-:Y:S01]  /*4c70*/  LOP3.LUT P0, RZ, R8, 0xff, RZ, 0xc0, !PT ;  /* 0x000000ff08ff7812 */ /* 0x001fe2000780c0ff */
[----:B------:R-:W-:Y:S02]  /*4c80*/  IMAD.MOV.U32 R0, RZ, RZ, 0x1 ;  /* 0x00000001ff007424 */ /* 0x000fe400078e00ff */
[----:B------:R-:W-:-:S10]  /*4c90*/  IMAD.MOV.U32 R7, RZ, RZ, RZ ;  /* 0x000000ffff077224 */ /* 0x000fd400078e00ff */
[----:B------:R-:W-:Y:S05]  /*4ca0*/  @!P0 BRA `(.L_x_103) ;  /* 0x0000000c00788947 */ /* 0x000fea0003800000 */
[----:B------:R-:W0:Y:S01]  /*4cb0*/  S2UR UR9, SR_CgaCtaId ;  /* 0x00000000000979c3 */ /* 0x000e220000008800 */
[----:B------:R-:W-:Y:S01]  /*4cc0*/  UMOV UR10, 0x1 ;  /* 0x00000001000a7882 */ /* 0x000fe20000000000 */
[----:B------:R-:W-:Y:S01]  /*4cd0*/  LOP3.LUT P0, RZ, R4, 0x1f, RZ, 0xc0, !PT ;  /* 0x0000001f04ff7812 */ /* 0x000fe2000780c0ff */
[----:B------:R-:W-:Y:S01]  /*4ce0*/  ULDC UR5, c[0x0][0x658] ;  /* 0x0001960000057ab9 */ /* 0x000fe20000000800 */
[----:B------:R-:W-:Y:S01]  /*4cf0*/  UMOV UR7, 0xffffffff ;  /* 0xffffffff00077882 */ /* 0x000fe20000000000 */
[----:B------:R-:W-:Y:S01]  /*4d00*/  BSSY B0, `(.L_x_103) ;  /* 0x00000d8000007945 */ /* 0x000fe20003800000 */
[----:B------:R-:W-:Y:S01]  /*4d10*/  USHF.L.U32 UR7, UR7, UR5, URZ ;  /* 0x0000000507077299 */ /* 0x000fe2000800063f */
[C---:B------:R-:W-:Y:S01]  /*4d20*/  ISETP.NE.AND P2, PT, R3.reuse, RZ, PT ;  /* 0x000000ff0300720c */ /* 0x040fe20003f45270 */
[----:B------:R-:W-:Y:S01]  /*4d30*/  IMAD.MOV.U32 R8, RZ, RZ, 0x1 ;  /* 0x00000001ff087424 */ /* 0x000fe200078e00ff */
[----:B------:R-:W-:Y:S01]  /*4d40*/  ISETP.NE.OR P0, PT, R3, RZ, !P0 ;  /* 0x000000ff0300720c */ /* 0x000fe20004705670 */
[----:B------:R-:W-:Y:S01]  /*4d50*/  IMAD.MOV.U32 R0, RZ, RZ, 0x1 ;  /* 0x00000001ff007424 */ /* 0x000fe200078e00ff */
[----:B------:R-:W-:Y:S01]  /*4d60*/  LOP3.LUT R6, R16, 0x2, RZ, 0xfc, !PT ;  /* 0x0000000210067812 */ /* 0x000fe200078efcff */
[----:B------:R-:W-:Y:S01]  /*4d70*/  IMAD.MOV.U32 R7, RZ, RZ, RZ ;  /* 0x000000ffff077224 */ /* 0x000fe200078e00ff */
[----:B------:R-:W-:Y:S01]  /*4d80*/  ULDC UR4, c[0x0][0x600] ;  /* 0x0001800000047ab9 */ /* 0x000fe20000000800 */
[----:B------:R-:W-:Y:S01]  /*4d90*/  UMOV UR18, 0x5 ;  /* 0x0000000500127882 */ /* 0x000fe20000000000 */
[----:B------:R-:W-:-:S02]  /*4da0*/  UIADD3 UR26, UR40, 0x1, URZ ;  /* 0x00000001281a7890 */ /* 0x000fc4000fffe03f */
[----:B------:R-:W-:Y:S02]  /*4db0*/  UIADD3 UR4, UR4, -0x1, URZ ;  /* 0xffffffff04047890 */ /* 0x000fe4000fffe03f */
[----:B------:R-:W-:Y:S02]  /*4dc0*/  USHF.L.U32 UR5, UR10, UR5, URZ ;  /* 0x000000050a057299 */ /* 0x000fe4000800063f */
[----:B------:R-:W-:Y:S01]  /*4dd0*/  ULOP3.LUT UR7, URZ, UR7, URZ, 0x33, !UPT ;  /* 0x000000073f077292 */ /* 0x000fe2000f8e333f */
[----:B------:R-:W-:Y:S01]  /*4de0*/  ULDC.64 UR24, c[0x0][0x198] ;  /* 0x0000660000187ab9 */ /* 0x000fe20000000a00 */
[----:B0-----:R-:W-:Y:S02]  /*4df0*/  ULOP3.LUT UR8, UR9, 0x1, URZ, 0xc0, !UPT ;  /* 0x0000000109087892 */ /* 0x001fe4000f8ec03f */
[----:B------:R-:W-:Y:S02]  /*4e00*/  USHF.R.U32.HI UR27, URZ, 0x1, UR9 ;  /* 0x000000013f1b7899 */ /* 0x000fe40008011609 */
[----:B------:R-:W-:-:S02]  /*4e10*/  USHF.L.U32 UR6, UR9, 0x5, URZ ;  /* 0x0000000509067899 */ /* 0x000fc4000800063f */
[----:B------:R-:W-:Y:S02]  /*4e20*/  USHF.L.U32 UR28, UR9, 0xb, URZ ;  /* 0x0000000b091c7899 */ /* 0x000fe4000800063f */
[----:B------:R-:W-:Y:S02]  /*4e30*/  ULOP3.LUT UR9, UR9, 0xfffffffe, URZ, 0xc0, !UPT ;  /* 0xfffffffe09097892 */ /* 0x000fe4000f8ec03f */
[----:B------:R-:W-:Y:S02]  /*4e40*/  UISETP.GT.U32.AND UP0, UPT, UR8, 0xffff, UPT ;  /* 0x0000ffff0800788c */ /* 0x000fe4000bf04070 */
[----:B------:R-:W-:Y:S02]  /*4e50*/  USHF.L.U32 UR13, UR10, UR9, URZ ;  /* 0x000000090a0d7299 */ /* 0x000fe4000800063f */
[----:B------:R-:W-:Y:S02]  /*4e60*/  ULOP3.LUT UR9, UR9, 0x1, URZ, 0xfc, !UPT ;  /* 0x0000000109097892 */ /* 0x000fe4000f8efc3f */
[----:B------:R-:W-:-:S02]  /*4e70*/  USEL UR8, UR8, 0xffff, !UP0 ;  /* 0x0000ffff08087887 */ /* 0x000fc4000c000000 */
[----:B------:R-:W-:Y:S02]  /*4e80*/  USHF.L.U32 UR9, UR10, UR9, URZ ;  /* 0x000000090a097299 */ /* 0x000fe4000800063f */
[----:B------:R-:W-:Y:S02]  /*4e90*/  ULOP3.LUT UR8, UR8, 0xffff, URZ, 0xc0, !UPT ;  /* 0x0000ffff08087892 */ /* 0x000fe4000f8ec03f */
[----:B------:R-:W-:Y:S02]  /*4ea0*/  ULOP3.LUT UR6, UR6, 0x20, URZ, 0xc0, !UPT ;  /* 0x0000002006067892 */ /* 0x000fe4000f8ec03f */
[----:B------:R-:W-:Y:S02]  /*4eb0*/  ULOP3.LUT UR13, UR13, UR9, URZ, 0xfc, !UPT ;  /* 0x000000090d0d7292 */ /* 0x000fe4000f8efc3f */
[----:B------:R-:W-:-:S12]  /*4ec0*/  USHF.L.U32 UR18, UR18, UR8, URZ ;  /* 0x0000000812127299 */ /* 0x000fd8000800063f */
.L_x_115:
[----:B------:R-:W-:-:S03]  /*4ed0*/  UMOV UR8, 0xffffffff ;  /* 0xffffffff00087882 */ /* 0x000fc60000000000 */
[----:B------:R-:W-:Y:S05]  /*4ee0*/  BRA.DIV UR8, `(.L_x_104) ;  /* 0x0000000e08d87947 */ /* 0x000fea000b800000 */
[----:B------:R-:W-:-:S13]  /*4ef0*/  ELECT P6, URZ, PT ;  /* 0x00000000003f782f */ /* 0x000fda00038c0000 */
.L_x_127:
[----:B------:R-:W0:Y:S01]  /*4f00*/  LDC R3, c[0x0][0x28c] ;  /* 0x0000a300ff037b82 */ /* 0x000e220000000800 */
[----:B------:R-:W-:Y:S01]  /*4f10*/  BSSY B1, `(.L_x_105) ;  /* 0x000003e000017945 */ /* 0x000fe20003800000 */
[----:B0-----:R-:W-:-:S13]  /*4f20*/  ISETP.LT.OR P6, PT, R3, 0x1, !P6 ;  /* 0x000000010300780c */ /* 0x001fda00077c1670 */
[----:B------:R-:W-:Y:S05]  /*4f30*/  @P6 BRA `(.L_x_106) ;  /* 0x0000000000ec6947 */ /* 0x000fea0003800000 */
[----:B------:R-:W-:Y:S01]  /*4f40*/  LEA R19, R19, UR27, 0x1 ;  /* 0x0000001b13137c11 */ /* 0x000fe2000f8e08ff */
[----:B------:R-:W-:Y:S01]  /*4f50*/  IMAD.MOV.U32 R12, RZ, RZ, RZ ;  /* 0x000000ffff0c7224 */ /* 0x000fe200078e00ff */
[----:B------:R-:W-:Y:S01]  /*4f60*/  LEA R22, R22, UR6, 0x6 ;  /* 0x0000000616167c11 */ /* 0x000fe2000f8e30ff */
[----:B------:R-:W-:Y:S02]  /*4f70*/  IMAD.U32 R13, RZ, RZ, UR26 ;  /* 0x0000001aff0d7e24 */ /* 0x000fe4000f8e00ff */
[----:B------:R-:W-:Y:S02]  /*4f80*/  IMAD.MOV.U32 R3, RZ, RZ, R0 ;  /* 0x000000ffff037224 */ /* 0x000fe400078e0000 */
[----:B------:R-:W-:Y:S02]  /*4f90*/  IMAD.MOV.U32 R4, RZ, RZ, R7 ;  /* 0x000000ffff047224 */ /* 0x000fe400078e0007 */
[----:B------:R-:W-:-:S07]  /*4fa0*/  IMAD.SHL.U32 R19, R19, 0x20, RZ ;  /* 0x0000002013137824 */ /* 0x000fce00078e00ff */
.L_x_110:
[----:B------:R-:W0:Y:S01]  /*4fb0*/  S2R R10, SR_CgaCtaId ;  /* 0x00000000000a7919 */ /* 0x000e220000008800 */
[----:B------:R-:W-:Y:S01]  /*4fc0*/  MOV R5, 0x400 ;  /* 0x0000040000057802 */ /* 0x000fe20000000f00 */
[----:B------:R-:W1:Y:S03]  /*4fd0*/  @!P2 LDC R9, c[0x0][0x500] ;  /* 0x00014000ff09ab82 */ /* 0x000e660000000800 */
[----:B0-----:R-:W-:Y:S02]  /*4fe0*/  LEA R11, R10, R5, 0x18 ;  /* 0x000000050a0b7211 */ /* 0x001fe400078ec0ff */
[----:B------:R-:W-:-:S03]  /*4ff0*/  SHF.L.U32 R5, R3, 0x1f, RZ ;  /* 0x0000001f03057819 */ /* 0x000fc600000006ff */
[----:B------:R-:W-:-:S04]  /*5000*/  IMAD R10, R4, 0x8, R11 ;  /* 0x00000008040a7824 */ /* 0x000fc800078e020b */
[----:B------:R-:W0:Y:S02]  /*5010*/  SYNCS.PHASECHK.TRANS64.TRYWAIT P1, [R10+URZ+0x18], R5 ;  /* 0x000018050a0075a7 */ /* 0x000e24000802017f */
[----:B01----:R-:W-:Y:S05]  /*5020*/  @!P1 BRA `(.L_x_107) ;  /* 0x0000000c00a89947 */ /* 0x003fea0003800000 */
.L_x_128:
[----:B0-----:R-:W-:Y:S01]  /*5030*/  PRMT R5, R6, 0x9910, RZ ;  /* 0x0000991006057816 */ /* 0x001fe200000000ff */
[----:B------:R0:W-:Y:S03]  /*5040*/  @!P2 SYNCS.ARRIVE.TRANS64 RZ, [R10+URZ], R9 ;  /* 0x000000090affa9a7 */ /* 0x0001e6000800003f */
[----:B------:R-:W-:-:S13]  /*5050*/  ISETP.NE.AND P1, PT, R5, 0x2, PT ;  /* 0x000000020500780c */ /* 0x000fda0003f25270 */
[----:B0-----:R-:W-:Y:S05]  /*5060*/  @P1 BRA `(.L_x_108) ;  /* 0x0000000000041947 */ /* 0x001fea0003800000 */
[----:B------:R-:W-:Y:S01]  /*5070*/  BPT.TRAP 0x1 ;  /* 0x000000040000795c */ /* 0x000fe20000300000 */
.L_x_108:
[----:B------:R-:W-:Y:S05]  /*5080*/  @P0 BRA `(.L_x_109) ;  /* 0x0000000000040947 */ /* 0x000fea0003800000 */
[----:B------:R-:W-:Y:S01]  /*5090*/  BPT.TRAP 0x1 ;  /* 0x000000040000795c */ /* 0x000fe20000300000 */
.L_x_109:
[----:B------:R-:W-:Y:S01]  /*50a0*/  R2UR UR8, R4 ;  /* 0x00000000040872ca */ /* 0x000fe200000e0000 */
[----:B------:R-:W-:Y:S01]  /*50b0*/  VIADD R13, R13, 0xffffffff ;  /* 0xffffffff0d0d7836 */ /* 0x000fe20000000000 */
[----:B------:R-:W-:Y:S01]  /*50c0*/  R2UR UR15, R11 ;  /* 0x000000000b0f72ca */ /* 0x000fe200000e0000 */
[----:B------:R-:W-:Y:S01]  /*50d0*/  UIADD3 UR14, UP0, UR24, 0xf0, URZ ;  /* 0x000000f0180e7890 */ /* 0x000fe2000ff1e03f */
[----:B------:R-:W-:Y:S01]  /*50e0*/  R2UR UR22, R19 ;  /* 0x00000000131672ca */ /* 0x000fe200000e0000 */
[----:B------:R-:W-:Y:S01]  /*50f0*/  UIADD3 UR30, UP1, UR24, 0x1f0, URZ ;  /* 0x000001f0181e7890 */ /* 0x000fe2000ff3e03f */
[----:B------:R-:W-:Y:S01]  /*5100*/  R2UR UR9, R10 ;  /* 0x000000000a0972ca */ /* 0x000fe200000e0000 */
[----:B------:R-:W-:Y:S01]  /*5110*/  UPRMT UR19, URZ, 0x5410, UR18 ;  /* 0x000054103f137896 */ /* 0x000fe20008000012 */
[----:B------:R-:W-:Y:S01]  /*5120*/  R2UR UR10, R12 ;  /* 0x000000000c0a72ca */ /* 0x000fe200000e0000 */
[----:B------:R-:W-:Y:S01]  /*5130*/  VIADD R4, R4, 0x1 ;  /* 0x0000000104047836 */ /* 0x000fe20000000000 */
[----:B------:R-:W-:Y:S01]  /*5140*/  R2UR UR12, R2 ;  /* 0x00000000020c72ca */ /* 0x000fe200000e0000 */
[----:B------:R-:W-:Y:S01]  /*5150*/  UPRMT UR29, URZ, 0x5410, UR13 ;  /* 0x000054103f1d7896 */ /* 0x000fe2000800000d */
[----:B------:R-:W-:Y:S01]  /*5160*/  R2UR UR23, R22 ;  /* 0x00000000161772ca */ /* 0x000fe200000e0000 */
[----:B------:R-:W-:Y:S01]  /*5170*/  USHF.L.U32 UR8, UR8, 0xc, URZ ;  /* 0x0000000c08087899 */ /* 0x000fe2000800063f */
[----:B------:R-:W-:Y:S01]  /*5180*/  ISETP.GT.AND P3, PT, R13, 0x1, PT ;  /* 0x000000010d00780c */ /* 0x000fe20003f64270 */
[----:B------:R-:W-:Y:S01]  /*5190*/  UIADD3.X UR31, URZ, UR25, URZ, UP1, !UPT ;  /* 0x000000193f1f7290 */ /* 0x000fe20008ffe43f */
[----:B------:R-:W-:Y:S01]  /*51a0*/  ISETP.NE.AND P1, PT, R4, 0x3, PT ;  /* 0x000000030400780c */ /* 0x000fe20003f25270 */
[----:B------:R-:W-:Y:S01]  /*51b0*/  ULEA UR11, UR27, UR8, 0xb ;  /* 0x000000081b0b7291 */ /* 0x000fe2000f8e583f */
[----:B------:R-:W-:Y:S01]  /*51c0*/  VIADD R12, R12, 0x40 ;  /* 0x000000400c0c7836 */ /* 0x000fe20000000000 */
[----:B------:R-:W-:Y:S01]  /*51d0*/  ULOP3.LUT UR8, UR8, 0x800, UR28, 0xf8, !UPT ;  /* 0x0000080008087892 */ /* 0x000fe2000f8ef81c */
[----:B------:R-:W-:Y:S01]  /*51e0*/  SEL R10, RZ, 0x1, P1 ;  /* 0x00000001ff0a7807 */ /* 0x000fe20000800000 */
[----:B------:R-:W-:Y:S01]  /*51f0*/  ULEA UR11, UR11, UR15, 0x1 ;  /* 0x0000000f0b0b7291 */ /* 0x000fe2000f8e083f */
[----:B------:R-:W-:Y:S01]  /*5200*/  SEL R4, R4, RZ, P1 ;  /* 0x000000ff04047207 */ /* 0x000fe20000800000 */
[----:B------:R-:W-:Y:S01]  /*5210*/  ULEA UR8, UR8, UR15, 0x1 ;  /* 0x0000000f08087291 */ /* 0x000fe2000f8e083f */
[----:B------:R-:W-:Y:S01]  /*5220*/  LOP3.LUT R3, R3, R10, RZ, 0x3c, !PT ;  /* 0x0000000a03037212 */ /* 0x000fe200078e3cff */
[----:B------:R-:W-:-:S02]  /*5230*/  UIADD3 UR20, UR11, 0x100, URZ ;  /* 0x000001000b147890 */ /* 0x000fc4000fffe03f */
[----:B------:R-:W-:Y:S02]  /*5240*/  UIADD3.X UR15, URZ, UR25, URZ, UP0, !UPT ;  /* 0x000000193f0f7290 */ /* 0x000fe400087fe43f */
[----:B------:R-:W-:Y:S01]  /*5250*/  UIADD3 UR21, UR8, 0x6100, URZ ;  /* 0x0000610008157890 */ /* 0x000fe2000fffe03f */
[----:B------:R-:W-:Y:S01]  /*5260*/  UMOV UR16, 0x0 ;  /* 0x0000000000107882 */ /* 0x000fe20000000000 */
[----:B------:R-:W-:Y:S01]  /*5270*/  UMOV UR17, 0x10000000 ;  /* 0x1000000000117882 */ /* 0x000fe20000000000 */
[----:B------:R-:W-:Y:S01]  /*5280*/  UMOV UR11, UR22 ;  /* 0x00000016000b7c82 */ /* 0x000fe20008000000 */
[----:B------:R-:W-:-:S03]  /*5290*/  UMOV UR8, UR20 ;  /* 0x0000001400087c82 */ /* 0x000fc60008000000 */
[----:B------:R0:W-:Y:S02]  /*52a0*/  UTMALDG.3D.MULTICAST [UR8], [UR14], UR19, desc[UR16] ;  /* 0x000010080e0073b4 */ /* 0x0001e40008011813 */
[----:B0-----:R-:W-:Y:S01]  /*52b0*/  UMOV UR8, UR21 ;  /* 0x0000001500087c82 */ /* 0x001fe20008000000 */
[----:B------:R-:W-:Y:S02]  /*52c0*/  UMOV UR11, UR23 ;  /* 0x00000017000b7c82 */ /* 0x000fe40008000000 */
[----:B------:R0:W-:Y:S02]  /*52d0*/  UTMALDG.3D.MULTICAST [UR8], [UR30], UR29, desc[UR16] ;  /* 0x000010081e0073b4 */ /* 0x0001e4000801181d */
[----:B0-----:R-:W-:Y:S05]  /*52e0*/  @P3 BRA `(.L_x_110) ;  /* 0xfffffffc00303947 */ /* 0x001fea000383ffff */
.L_x_106:
[----:B------:R-:W-:Y:S05]  /*52f0*/  BSYNC B1 ;  /* 0x0000000000017941 */ /* 0x000fea0003800000 */
.L_x_105:
[----:B------:R-:W2:Y:S01]  /*5300*/  LDL.64 R10, [R1] ;  /* 0x00000000010a7983 */ /* 0x000ea20000100a00 */
[----:B------:R-:W-:Y:S01]  /*5310*/  LOP3.LUT P4, RZ, R8, 0xff, RZ, 0xc0, !PT ;  /* 0x000000ff08ff7812 */ /* 0x000fe2000788c0ff */
[----:B------:R-:W-:Y:S01]  /*5320*/  VIADD R4, R7, UR40 ;  /* 0x0000002807047c36 */ /* 0x000fe20008000000 */
[----:B------:R-:W-:Y:S01]  /*5330*/  ULDC.64 UR8, c[0x0][0x650] ;  /* 0x0001940000087ab9 */ /* 0x000fe20000000a00 */
[----:B------:R-:W-:Y:S01]  /*5340*/  IMAD.U32 R7, RZ, RZ, UR40 ;  /* 0x00000028ff077e24 */ /* 0x000fe2000f8e00ff */
[----:B------:R-:W-:Y:S01]  /*5350*/  UISETP.GE.U32.AND UP0, UPT, UR40, 0x3, UPT ;  /* 0x000000032800788c */ /* 0x000fe2000bf06070 */
[----:B------:R-:W-:Y:S01]  /*5360*/  BSSY B1, `(.L_x_111) ;  /* 0x000006f000017945 */ /* 0x000fe20003800000 */
[----:B------:R-:W-:Y:S01]  /*5370*/  ISETP.GT.U32.AND P1, PT, R4, 0x2, PT ;  /* 0x000000020400780c */ /* 0x000fe20003f24070 */
[----:B------:R-:W-:Y:S01]  /*5380*/  IMAD.MOV.U32 R19, RZ, RZ, -0x1 ;  /* 0xffffffffff137424 */ /* 0x000fe200078e00ff */
[----:B------:R-:W-:Y:S01]  /*5390*/  PRMT R8, RZ, 0x7610, R8 ;  /* 0x00007610ff087816 */ /* 0x000fe20000000008 */
[----:B------:R-:W-:Y:S01]  /*53a0*/  IMAD.MOV.U32 R22, RZ, RZ, -0x1 ;  /* 0xffffffffff167424 */ /* 0x000fe200078e00ff */
[----:B------:R-:W-:-:S02]  /*53b0*/  ISETP.LT.U32.AND P1, PT, R7, 0x3, P1 ;  /* 0x000000030700780c */ /* 0x000fc40000f21070 */
[----:B------:R-:W-:Y:S01]  /*53c0*/  PLOP3.LUT P3, PT, PT, PT, UP0, 0x80, 0x0 ;  /* 0x000000000000781c */ /* 0x000fe20003f6f008 */
[----:B------:R-:W0:Y:S01]  /*53d0*/  @P4 S2R R3, SR_CgaCtaId ;  /* 0x0000000000034919 */ /* 0x000e220000008800 */
[----:B------:R-:W-:-:S04]  /*53e0*/  @P4 MOV R2, 0x400 ;  /* 0x0000040000024802 */ /* 0x000fc80000000f00 */
[----:B0-----:R-:W-:Y:S01]  /*53f0*/  @P4 LEA R5, R3, R2, 0x18 ;  /* 0x0000000203054211 */ /* 0x001fe200078ec0ff */
[----:B------:R-:W-:-:S03]  /*5400*/  IMAD.WIDE.U32 R2, R4, -0x55555555, RZ ;  /* 0xaaaaaaab04027825 */ /* 0x000fc600078e00ff */
[----:B------:R0:W-:Y:S01]  /*5410*/  @P4 SYNCS.ARRIVE.TRANS64.A1T0 RZ, [R5+URZ+0x68], RZ ;  /* 0x000068ff05ff49a7 */ /* 0x0001e2000810003f */
[----:B------:R-:W-:Y:S01]  /*5420*/  IMAD.MOV.U32 R2, RZ, RZ, -0x1 ;  /* 0xffffffffff027424 */ /* 0x000fe200078e00ff */
[----:B0-----:R-:W-:Y:S02]  /*5430*/  SHF.R.U32.HI R5, RZ, 0x1, R3 ;  /* 0x00000001ff057819 */ /* 0x001fe40000011603 */
[----:B------:R-:W-:-:S03]  /*5440*/  SEL R3, RZ, 0x1, !P1 ;  /* 0x00000001ff037807 */ /* 0x000fc60004800000 */
[----:B------:R-:W-:Y:S01]  /*5450*/  IMAD R7, R5, -0x3, R4 ;  /* 0xfffffffd05077824 */ /* 0x000fe200078e0204 */
[----:B------:R-:W-:Y:S02]  /*5460*/  LOP3.LUT R0, R0, R3, RZ, 0x3c, !PT ;  /* 0x0000000300007212 */ /* 0x000fe400078e3cff */
[----:B------:R-:W-:Y:S02]  /*5470*/  PRMT R3, RZ, 0x7610, R3 ;  /* 0x00007610ff037816 */ /* 0x000fe40000000003 */
[----:B------:R-:W-:Y:S02]  /*5480*/  @P3 LOP3.LUT R0, R0, 0x1, R5, 0x78, !PT ;  /* 0x0000000100003812 */ /* 0x000fe400078e7805 */
[----:B--2---:R-:W-:-:S04]  /*5490*/  IADD3 R18, P4, R18, R10, RZ ;  /* 0x0000000a12127210 */ /* 0x004fc80007f9e0ff */
[----:B------:R-:W-:Y:S01]  /*54a0*/  ISETP.GE.U32.AND P1, PT, R18, UR8, PT ;  /* 0x0000000812007c0c */ /* 0x000fe2000bf26070 */
[----:B------:R-:W-:-:S05]  /*54b0*/  IMAD.X R17, R17, 0x1, R23, P4 ;  /* 0x0000000111117824 */ /* 0x000fca00020e0617 */
[----:B------:R-:W-:-:S13]  /*54c0*/  ISETP.GE.U32.AND.EX P1, PT, R17, UR9, PT, P1 ;  /* 0x0000000911007c0c */ /* 0x000fda000bf26110 */
[----:B------:R-:W-:Y:S05]  /*54d0*/  @P1 BRA `(.L_x_112) ;  /* 0x00000004005c1947 */ /* 0x000fea0003800000 */
[----:B------:R-:W0:Y:S01]  /*54e0*/  S2R R11, SR_CTAID.X ;  /* 0x00000000000b7919 */ /* 0x000e220000002500 */
[----:B------:R-:W-:Y:S01]  /*54f0*/  ULDC.64 UR8, c[0x0][0x628] ;  /* 0x00018a0000087ab9 */ /* 0x000fe20000000a00 */
[----:B------:R-:W1:Y:S01]  /*5500*/  LDC R12, c[0x0][0x144] ;  /* 0x00005100ff0c7b82 */ /* 0x000e620000000800 */
[----:B------:R-:W-:Y:S01]  /*5510*/  ISETP.NE.U32.AND P1, PT, RZ, UR8, PT ;  /* 0x00000008ff007c0c */ /* 0x000fe2000bf25070 */
[----:B------:R-:W2:Y:S01]  /*5520*/  S2R R9, SR_CTAID.Y ;  /* 0x0000000000097919 */ /* 0x000ea20000002600 */
[----:B------:R-:W-:Y:S01]  /*5530*/  ULDC UR10, c[0x0][0x150] ;  /* 0x00005400000a7ab9 */ /* 0x000fe20000000800 */
[----:B------:R-:W-:Y:S01]  /*5540*/  ULDC UR11, c[0x0][0x630] ;  /* 0x00018c00000b7ab9 */ /* 0x000fe20000000800 */
[----:B------:R-:W-:Y:S01]  /*5550*/  ISETP.NE.AND.EX P1, PT, RZ, UR9, PT, P1 ;  /* 0x00000009ff007c0c */ /* 0x000fe2000bf25310 */
[----:B------:R-:W-:Y:S01]  /*5560*/  IMAD.MOV.U32 R2, RZ, RZ, R18 ;  /* 0x000000ffff027224 */ /* 0x000fe200078e0012 */
[----:B0-----:R-:W-:-:S05]  /*5570*/  I2FP.F32.U32 R3, R11 ;  /* 0x0000000b00037245 */ /* 0x001fca0000201000 */
[----:B------:R-:W-:Y:S01]  /*5580*/  FMUL R14, R3, UR10 ;  /* 0x0000000a030e7c20 */ /* 0x000fe20008400000 */
[----:B------:R-:W-:-:S05]  /*5590*/  IMAD.MOV.U32 R3, RZ, RZ, R17 ;  /* 0x000000ffff037224 */ /* 0x000fca00078e0011 */
[----:B--2---:R-:W-:Y:S05]  /*55a0*/  @!P1 BRA `(.L_x_113) ;  /* 0x0000000000289947 */ /* 0x004fea0003800000 */
[----:B------:R-:W-:Y:S02]  /*55b0*/  ULDC UR10, c[0x0][0x634] ;  /* 0x00018d00000a7ab9 */ /* 0x000fe40000000800 */
[----:B------:R-:W-:-:S05]  /*55c0*/  IADD3 R3, P1, R18, UR10, RZ ;  /* 0x0000000a12037c10 */ /* 0x000fca000ff3e0ff */
[----:B------:R-:W-:-:S04]  /*55d0*/  IMAD.X R13, RZ, RZ, R17, P1 ;  /* 0x000000ffff0d7224 */ /* 0x000fc800008e0611 */
[----:B------:R-:W-:-:S04]  /*55e0*/  IMAD.WIDE.U32 R4, R13, UR8, RZ ;  /* 0x000000080d047c25 */ /* 0x000fc8000f8e00ff */
[----:B------:R-:W-:-:S04]  /*55f0*/  IMAD.WIDE.U32 R4, P1, R3, UR9, R4 ;  /* 0x0000000903047c25 */ /* 0x000fc8000f820004 */
[----:B------:R-:W-:-:S04]  /*5600*/  IMAD.WIDE.U32 R2, R3, UR8, RZ ;  /* 0x0000000803027c25 */ /* 0x000fc8000f8e00ff */
[----:B------:R-:W-:Y:S01]  /*5610*/  IMAD.MOV.U32 R2, RZ, RZ, R5 ;  /* 0x000000ffff027224 */ /* 0x000fe200078e0005 */
[----:B------:R-:W-:Y:S01]  /*5620*/  IADD3 RZ, P3, R3, R4, RZ ;  /* 0x0000000403ff7210 */ /* 0x000fe20007f7e0ff */
[----:B------:R-:W-:-:S04]  /*5630*/  IMAD.X R3, RZ, RZ, RZ, P1 ;  /* 0x000000ffff037224 */ /* 0x000fc800008e06ff */
[----:B------:R-:W-:-:S08]  /*5640*/  IMAD.WIDE.U32.X R2, R13, UR9, R2, P3 ;  /* 0x000000090d027c25 */ /* 0x000fd000098e0402 */
.L_x_113:
[--C-:B------:R-:W-:Y:S01]  /*5650*/  SHF.R.U64 R10, R2, UR11, R3.reuse ;  /* 0x0000000b020a7c19 */ /* 0x100fe20008001203 */
[----:B------:R-:W0:Y:S01]  /*5660*/  F2I.U32.TRUNC.NTZ R14, R14 ;  /* 0x0000000e000e7305 */ /* 0x000e22000020f000 */
[----:B------:R-:W-:Y:S01]  /*5670*/  SHF.R.U32.HI R2, RZ, UR11, R3 ;  /* 0x0000000bff027c19 */ /* 0x000fe20008011603 */
[----:B------:R-:W-:Y:S01]  /*5680*/  ULDC.64 UR8, c[0x0][0x620] ;  /* 0x0001880000087ab9 */ /* 0x000fe20000000a00 */
[----:B------:R-:W-:Y:S01]  /*5690*/  IADD3 R5, P1, RZ, -R10, RZ ;  /* 0x8000000aff057210 */ /* 0x000fe20007f3e0ff */
[----:B------:R-:W-:Y:S01]  /*56a0*/  IMAD.MOV.U32 R3, RZ, RZ, R17 ;  /* 0x000000ffff037224 */ /* 0x000fe200078e0011 */
[----:B------:R-:W-:-:S03]  /*56b0*/  ULDC.64 UR10, c[0x0][0x640] ;  /* 0x00019000000a7ab9 */ /* 0x000fc60000000a00 */
[----:B------:R-:W-:Y:S01]  /*56c0*/  IMAD.X R2, RZ, RZ, ~R2, P1 ;  /* 0x000000ffff027224 */ /* 0x000fe200008e0e02 */
[----:B------:R-:W-:-:S03]  /*56d0*/  ISETP.NE.U32.AND P1, PT, RZ, UR10, PT ;  /* 0x0000000aff007c0c */ /* 0x000fc6000bf25070 */
[----:B------:R-:W-:Y:S01]  /*56e0*/  IMAD R4, R2, UR8, RZ ;  /* 0x0000000802047c24 */ /* 0x000fe2000f8e02ff */
[----:B------:R-:W-:Y:S01]  /*56f0*/  ISETP.NE.AND.EX P1, PT, RZ, UR11, PT, P1 ;  /* 0x0000000bff007c0c */ /* 0x000fe2000bf25310 */
[----:B------:R-:W-:-:S04]  /*5700*/  IMAD.MOV.U32 R2, RZ, RZ, R18 ;  /* 0x000000ffff027224 */ /* 0x000fc800078e0012 */
[----:B------:R-:W-:Y:S01]  /*5710*/  IMAD.WIDE.U32 R2, R5, UR8, R2 ;  /* 0x0000000805027c25 */ /* 0x000fe2000f8e0002 */
[----:B------:R-:W-:-:S03]  /*5720*/  ULDC UR8, c[0x0][0x618] ;  /* 0x0001860000087ab9 */ /* 0x000fc60000000800 */
[----:B------:R-:W-:Y:S01]  /*5730*/  IMAD R5, R5, UR9, R4 ;  /* 0x0000000905057c24 */ /* 0x000fe2000f8e0204 */
[----:B------:R-:W-:Y:S01]  /*5740*/  ULDC UR9, c[0x0][0x154] ;  /* 0x0000550000097ab9 */ /* 0x000fe20000000800 */
[----:B0-----:R-:W-:Y:S02]  /*5750*/  IMAD.MOV R4, RZ, RZ, -R14 ;  /* 0x000000ffff047224 */ /* 0x001fe400078e0a0e */
[----:B------:R-:W0:Y:S01]  /*5760*/  LDC R14, c[0x0][0x148] ;  /* 0x00005200ff0e7b82 */ /* 0x000e220000000800 */
[----:B------:R-:W-:Y:S02]  /*5770*/  IMAD.IADD R3, R3, 0x1, R5 ;  /* 0x0000000103037824 */ /* 0x000fe400078e0205 */
[----:B-1----:R-:W-:Y:S01]  /*5780*/  IMAD R11, R12, R4, R11 ;  /* 0x000000040c0b7224 */ /* 0x002fe200078e020b */
[----:B------:R-:W-:Y:S02]  /*5790*/  I2FP.F32.U32 R4, R9 ;  /* 0x0000000900047245 */ /* 0x000fe40000201000 */
[----:B------:R-:W-:-:S02]  /*57a0*/  SHF.R.U64 R12, R2, UR8, R3 ;  /* 0x00000008020c7c19 */ /* 0x000fc40008001203 */
[----:B------:R-:W-:Y:S01]  /*57b0*/  SHF.R.U32.HI R3, RZ, UR8, R3 ;  /* 0x00000008ff037c19 */ /* 0x000fe20008011603 */
[----:B------:R-:W-:Y:S01]  /*57c0*/  FMUL R4, R4, UR9 ;  /* 0x0000000904047c20 */ /* 0x000fe20008400000 */
[----:B------:R-:W-:Y:S02]  /*57d0*/  ULDC UR8, c[0x0][0x608] ;  /* 0x0001820000087ab9 */ /* 0x000fe40000000800 */
[--C-:B------:R-:W-:Y:S01]  /*57e0*/  SHF.R.U64 R15, R12, UR8, R3.reuse ;  /* 0x000000080c0f7c19 */ /* 0x100fe20008001203 */
[----:B------:R1:W2:Y:S01]  /*57f0*/  F2I.U32.TRUNC.NTZ R20, R4 ;  /* 0x0000000400147305 */ /* 0x0002a2000020f000 */
[----:B------:R-:W-:Y:S01]  /*5800*/  SHF.R.U32.HI R2, RZ, UR8, R3 ;  /* 0x00000008ff027c19 */ /* 0x000fe20008011603 */
[----:B------:R-:W-:-:S03]  /*5810*/  ULDC UR8, c[0x0][0x658] ;  /* 0x0001960000087ab9 */ /* 0x000fc60000000800 */
[--C-:B------:R-:W-:Y:S02]  /*5820*/  SHF.R.U64 R13, R15, UR8, R2.reuse ;  /* 0x000000080f0d7c19 */ /* 0x100fe40008001202 */
[----:B------:R-:W-:-:S03]  /*5830*/  SHF.R.U32.HI R19, RZ, UR8, R2 ;  /* 0x00000008ff137c19 */ /* 0x000fc60008011602 */
[----:B------:R-:W-:Y:S02]  /*5840*/  IMAD.MOV.U32 R2, RZ, RZ, R13 ;  /* 0x000000ffff027224 */ /* 0x000fe400078e000d */
[----:B------:R-:W-:Y:S01]  /*5850*/  IMAD.MOV.U32 R3, RZ, RZ, R19 ;  /* 0x000000ffff037224 */ /* 0x000fe200078e0013 */
[----:B-1----:R-:W-:Y:S06]  /*5860*/  @!P1 BRA `(.L_x_114) ;  /* 0x0000000000289947 */ /* 0x002fec0003800000 */
        /* <DEDUP_REMOVED lines=10> */
.L_x_114:
[----:B------:R-:W1:Y:S01]  /*5910*/  LDC R4, c[0x0][0x65c] ;  /* 0x00019700ff047b82 */ /* 0x000e620000000800 */
[----:B------:R-:W-:Y:S01]  /*5920*/  ULDC UR8, c[0x0][0x648] ;  /* 0x0001920000087ab9 */ /* 0x000fe20000000800 */
[----:B------:R-:W-:Y:S01]  /*5930*/  LOP3.LUT R15, R15, UR7, RZ, 0xc0, !PT ;  /* 0x000000070f0f7c12 */ /* 0x000fe2000f8ec0ff */
[----:B--2---:R-:W-:Y:S01]  /*5940*/  IMAD.MOV R20, RZ, RZ, -R20 ;  /* 0x000000ffff147224 */ /* 0x004fe200078e0a14 */
[----:B------:R-:W-:Y:S01]  /*5950*/  SHF.R.U64 R2, R2, UR8, R3 ;  /* 0x0000000802027c19 */ /* 0x000fe20008001203 */
[----:B------:R-:W-:Y:S01]  /*5960*/  ULDC UR8, c[0x0][0x638] ;  /* 0x00018e0000087ab9 */ /* 0x000fe20000000800 */
[----:B------:R-:W-:Y:S01]  /*5970*/  LOP3.LUT R12, R12, UR4, RZ, 0xc0, !PT ;  /* 0x000000040c0c7c12 */ /* 0x000fe2000f8ec0ff */
[----:B------:R-:W-:Y:S01]  /*5980*/  ULDC UR9, c[0x0][0x610] ;  /* 0x0001840000097ab9 */ /* 0x000fe20000000800 */
[----:B------:R-:W-:Y:S01]  /*5990*/  IMAD.MOV.U32 R3, RZ, RZ, 0x1 ;  /* 0x00000001ff037424 */ /* 0x000fe200078e00ff */
[----:B-1----:R-:W-:Y:S01]  /*59a0*/  ISETP.NE.AND P1, PT, R4, 0x1, PT ;  /* 0x000000010400780c */ /* 0x002fe20003f25270 */
[----:B------:R-:W-:-:S02]  /*59b0*/  IMAD.MOV R4, RZ, RZ, -R2 ;  /* 0x000000ffff047224 */ /* 0x000fc400078e0a02 */
[----:B------:R-:W-:Y:S02]  /*59c0*/  IMAD R2, R2, UR5, R15 ;  /* 0x0000000502027c24 */ /* 0x000fe4000f8e020f */
[----:B------:R-:W-:Y:S01]  /*59d0*/  IMAD R13, R4, UR8, R13 ;  /* 0x00000008040d7c24 */ /* 0x000fe2000f8e020d */
[----:B------:R-:W-:-:S07]  /*59e0*/  ULDC UR8, c[0x0][0x600] ;  /* 0x0001800000087ab9 */ /* 0x000fce0000000800 */
[----:B0-----:R-:W-:-:S04]  /*59f0*/  @P1 IMAD R11, R14, R20, R9 ;  /* 0x000000140e0b1224 */ /* 0x001fc800078e0209 */
[----:B------:R-:W-:Y:S02]  /*5a00*/  IMAD R11, R2, UR9, R11 ;  /* 0x00000009020b7c24 */ /* 0x000fe4000f8e020b */
[----:B------:R-:W-:-:S05]  /*5a10*/  IMAD R2, R13, UR8, R12 ;  /* 0x000000080d027c24 */ /* 0x000fca000f8e020c */
[----:B------:R-:W-:Y:S02]  /*5a20*/  SEL R22, R2, R11, !P1 ;  /* 0x0000000b02167207 */ /* 0x000fe40004800000 */
[----:B------:R-:W-:Y:S01]  /*5a30*/  SEL R19, R11, R2, !P1 ;  /* 0x000000020b137207 */ /* 0x000fe20004800000 */
[----:B------:R-:W-:-:S07]  /*5a40*/  IMAD.MOV.U32 R2, RZ, RZ, R10 ;  /* 0x000000ffff027224 */ /* 0x000fce00078e000a */
.L_x_112:
[----:B------:R-:W-:Y:S05]  /*5a50*/  BSYNC B1 ;  /* 0x0000000000017941 */ /* 0x000fea0003800000 */
.L_x_111:
[----:B------:R-:W-:-:S13]  /*5a60*/  LOP3.LUT P1, RZ, R3, 0xff, RZ, 0xc0, !PT ;  /* 0x000000ff03ff7812 */ /* 0x000fda000782c0ff */
[----:B------:R-:W-:Y:S05]  /*5a70*/  @P1 BRA `(.L_x_115) ;  /* 0xfffffff400141947 */ /* 0x000fea000383ffff */
[----:B------:R-:W-:Y:S05]  /*5a80*/  BSYNC B0 ;  /* 0x0000000000007941 */ /* 0x000fea0003800000 */
.L_x_103:
[----:B------:R-:W-:-:S03]  /*5a90*/  UMOV UR8, 0xffffffff ;  /* 0xffffffff00087882 */ /* 0x000fc60000000000 */
[----:B------:R-:W-:Y:S05]  /*5aa0*/  BRA.DIV UR8, `(.L_x_116) ;  /* 0x00000006081c7947 */ /* 0x000fea000b800000 */
[----:B------:R-:W-:-:S13]  /*5ab0*/  ELECT P6, URZ, PT ;  /* 0x00000000003f782f */ /* 0x000fda00038c0000 */
.L_x_131:
[----:B------:R-:W-:Y:S04]  /*5ac0*/  BSSY B0, `(.L_x_117) ;  /* 0x0000022000007945 */ /* 0x000fe80003800000 */
[----:B------:R-:W-:Y:S05]  /*5ad0*/  @!P6 BRA `(.L_x_118) ;  /* 0x000000000080e947 */ /* 0x000fea0003800000 */
[----:B------:R-:W-:-:S04]  /*5ae0*/  LOP3.LUT R16, R16, 0x2, RZ, 0xfc, !PT ;  /* 0x0000000210107812 */ /* 0x000fc800078efcff */
[----:B------:R-:W-:-:S13]  /*5af0*/  ISETP.NE.AND P0, PT, R16, 0x3, PT ;  /* 0x000000031000780c */ /* 0x000fda0003f05270 */
[----:B------:R-:W-:Y:S05]  /*5b00*/  @!P0 BRA `(.L_x_119) ;  /* 0x0000000000048947 */ /* 0x000fea0003800000 */
[----:B------:R-:W-:Y:S01]  /*5b10*/  BPT.TRAP 0x1 ;  /* 0x000000040000795c */ /* 0x000fe20000300000 */
.L_x_119:
[----:B------:R-:W0:Y:S01]  /*5b20*/  S2R R3, SR_CgaCtaId ;  /* 0x0000000000037919 */ /* 0x000e220000008800 */
[----:B------:R-:W-:Y:S02]  /*5b30*/  MOV R2, 0x400 ;  /* 0x0000040000027802 */ /* 0x000fe40000000f00 */
[----:B------:R-:W-:Y:S02]  /*5b40*/  SHF.L.U32 R4, R0, 0x1f, RZ ;  /* 0x0000001f00047819 */ /* 0x000fe400000006ff */
[----:B0-----:R-:W-:-:S05]  /*5b50*/  LEA R2, R3, R2, 0x18 ;  /* 0x0000000203027211 */ /* 0x001fca00078ec0ff */
[----:B------:R-:W-:-:S04]  /*5b60*/  VIADD R2, R2, 0x18 ;  /* 0x0000001802027836 */ /* 0x000fc80000000000 */
[C---:B------:R-:W-:Y:S02]  /*5b70*/  IMAD R9, R7.reuse, 0x8, R2 ;  /* 0x0000000807097824 */ /* 0x040fe400078e0202 */
[----:B------:R-:W-:Y:S02]  /*5b80*/  VIADD R7, R7, 0x1 ;  /* 0x0000000107077836 */ /* 0x000fe40000000000 */
[----:B------:R-:W0:Y:S03]  /*5b90*/  SYNCS.PHASECHK.TRANS64.TRYWAIT P0, [R9+URZ], R4 ;  /* 0x00000004090075a7 */ /* 0x000e26000800017f */
[----:B------:R-:W-:-:S04]  /*5ba0*/  ISETP.NE.AND P1, PT, R7, 0x3, PT ;  /* 0x000000030700780c */ /* 0x000fc80003f25270 */
[----:B------:R-:W-:Y:S02]  /*5bb0*/  SEL R3, RZ, 0x1, P1 ;  /* 0x00000001ff037807 */ /* 0x000fe40000800000 */
[----:B------:R-:W-:Y:S02]  /*5bc0*/  SEL R7, R7, RZ, P1 ;  /* 0x000000ff07077207 */ /* 0x000fe40000800000 */
[----:B------:R-:W-:-:S03]  /*5bd0*/  LOP3.LUT R11, R0, R3, RZ, 0x3c, !PT ;  /* 0x00000003000b7212 */ /* 0x000fc600078e3cff */
[----:B------:R-:W-:Y:S01]  /*5be0*/  IMAD R6, R7, 0x8, R2 ;  /* 0x0000000807067824 */ /* 0x000fe200078e0202 */
[----:B------:R-:W-:Y:S01]  /*5bf0*/  SHF.L.U32 R5, R11, 0x1f, RZ ;  /* 0x0000001f0b057819 */ /* 0x000fe200000006ff */
[----:B0-----:R-:W-:Y:S06]  /*5c00*/  @!P0 BRA `(.L_x_120) ;  /* 0x0000000000e48947 */ /* 0x001fec0003800000 */
.L_x_132:
[----:B------:R-:W1:Y:S01]  /*5c10*/  SYNCS.PHASECHK.TRANS64.TRYWAIT P0, [R6+URZ], R5 ;  /* 0x00000005060075a7 */ /* 0x000e62000800017f */
[----:B------:R-:W-:-:S05]  /*5c20*/  VIADD R0, R7, 0x1 ;  /* 0x0000000107007836 */ /* 0x000fca0000000000 */
[----:B------:R-:W-:-:S04]  /*5c30*/  ISETP.NE.AND P1, PT, R0, 0x3, PT ;  /* 0x000000030000780c */ /* 0x000fc80003f25270 */
[----:B0-----:R-:W-:Y:S02]  /*5c40*/  SEL R4, RZ, 0x1, P1 ;  /* 0x00000001ff047807 */ /* 0x001fe40000800000 */
[----:B------:R-:W-:Y:S02]  /*5c50*/  SEL R3, R0, RZ, P1 ;  /* 0x000000ff00037207 */ /* 0x000fe40000800000 */
[----:B------:R-:W-:Y:S01]  /*5c60*/  LOP3.LUT R0, R11, R4, RZ, 0x3c, !PT ;  /* 0x000000040b007212 */ /* 0x000fe200078e3cff */
[----:B-1----:R-:W-:Y:S06]  /*5c70*/  @!P0 BRA `(.L_x_121) ;  /* 0x0000000000dc8947 */ /* 0x002fec0003800000 */
.L_x_133:
[----:B------:R-:W-:Y:S01]  /*5c80*/  IMAD R3, R3, 0x8, R2 ;  /* 0x0000000803037824 */ /* 0x000fe200078e0202 */
[----:B------:R-:W-:-:S07]  /*5c90*/  SHF.L.U32 R0, R0, 0x1f, RZ ;  /* 0x0000001f00007819 */ /* 0x000fce00000006ff */
.L_x_122:
[----:B-1----:R1:W2:Y:S02]  /*5ca0*/  SYNCS.PHASECHK.TRANS64.TRYWAIT P0, [R3+URZ], R0 ;  /* 0x00000000030075a7 */ /* 0x0022a4000800017f */
[----:B--2---:R-:W-:Y:S05]  /*5cb0*/  @!P0 NANOSLEEP.SYNCS 0x989680 ;  /* 0x009896800000895d */ /* 0x004fea0003900000 */
[----:B------:R-:W2:Y:S02]  /*5cc0*/  @!P0 SYNCS.PHASECHK.TRANS64 P0, [R3+URZ], R0 ;  /* 0x00000000030085a7 */ /* 0x000ea4000800007f */
[----:B--2---:R-:W-:Y:S05]  /*5cd0*/  @!P0 BRA `(.L_x_122) ;  /* 0xfffffffc00f08947 */ /* 0x004fea000383ffff */
.L_x_118:
[----:B------:R-:W-:Y:S05]  /*5ce0*/  BSYNC B0 ;  /* 0x0000000000007941 */ /* 0x000fea0003800000 */
.L_x_117:
[----:B------:R-:W-:Y:S05]  /*5cf0*/  EXIT ;  /* 0x000000000000794d */ /* 0x000fea0003800000 */
.L_x_19:
[----:B-1----:R1:W2:Y:S02]  /*5d00*/  SYNCS.PHASECHK.TRANS64.TRYWAIT P0, [R65+URZ], R0 ;  /* 0x00000000410075a7 */ /* 0x0022a4000800017f */
[----:B--2---:R-:W-:Y:S05]  /*5d10*/  @!P0 NANOSLEEP.SYNCS 0x989680 ;  /* 0x009896800000895d */ /* 0x004fea0003900000 */
[----:B------:R-:W2:Y:S02]  /*5d20*/  @!P0 SYNCS.PHASECHK.TRANS64 P0, [R65+URZ], R0 ;  /* 0x00000000410085a7 */ /* 0x000ea4000800007f */
[----:B--2---:R-:W-:Y:S05]  /*5d30*/  @!P0 BRA `(.L_x_19) ;  /* 0xfffffffc00f08947 */ /* 0x004fea000383ffff */
[----:B------:R-:W-:Y:S05]  /*5d40*/  BRA `(.L_x_123) ;  /* 0xffffffb8007c7947 */ /* 0x000fea000383ffff */
.L_x_24:
[----:B--2---:R2:W3:Y:S02]  /*5d50*/  SYNCS.PHASECHK.TRANS64.TRYWAIT P1, [R3+URZ], R0 ;  /* 0x00000000030075a7 */ /* 0x0044e4000802017f */
[----:B---3--:R-:W-:Y:S05]  /*5d60*/  @!P1 NANOSLEEP.SYNCS 0x989680 ;  /* 0x009896800000995d */ /* 0x008fea0003900000 */
[----:B------:R-:W3:Y:S02]  /*5d70*/  @!P1 SYNCS.PHASECHK.TRANS64 P1, [R3+URZ], R0 ;  /* 0x00000000030095a7 */ /* 0x000ee4000802007f */
[----:B---3--:R-:W-:Y:S05]  /*5d80*/  @!P1 BRA `(.L_x_24) ;  /* 0xfffffffc00f09947 */ /* 0x008fea000383ffff */
[----:B------:R-:W-:Y:S05]  /*5d90*/  BRA `(.L_x_23) ;  /* 0xffffffb800e07947 */ /* 0x000fea000383ffff */
.L_x_29:
[----:B--2---:R-:W-:-:S04]  /*5da0*/  IMAD.U32 R5, RZ, RZ, UR4 ;  /* 0x00000004ff057e24 */ /* 0x004fc8000f8e00ff */
[----:B------:R2:W3:Y:S03]  /*5db0*/  SYNCS.PHASECHK.TRANS64.TRYWAIT P1, [R5+URZ], R4 ;  /* 0x00000004050075a7 */ /* 0x0004e6000802017f */
[----:B---3--:R-:W-:Y:S05]  /*5dc0*/  @!P1 NANOSLEEP.SYNCS 0x989680 ;  /* 0x009896800000995d */ /* 0x008fea0003900000 */
[----:B------:R-:W3:Y:S02]  /*5dd0*/  @!P1 SYNCS.PHASECHK.TRANS64 P1, [R5+URZ], R4 ;  /* 0x00000004050095a7 */ /* 0x000ee4000802007f */
[----:B---3--:R-:W-:Y:S05]  /*5de0*/  @!P1 BRA `(.L_x_29) ;  /* 0xfffffffc00ec9947 */ /* 0x008fea000383ffff */
[----:B------:R-:W-:Y:S05]  /*5df0*/  BRA `(.L_x_28) ;  /* 0xffffffbc00987947 */ /* 0x000fea000383ffff */
.L_x_35:
[----:B-1----:R1:W2:Y:S02]  /*5e00*/  SYNCS.PHASECHK.TRANS64.TRYWAIT P0, [R65+URZ+0x10], R0 ;  /* 0x00001000410075a7 */ /* 0x0022a4000800017f */
[----:B--2---:R-:W-:Y:S05]  /*5e10*/  @!P0 NANOSLEEP.SYNCS 0x989680 ;  /* 0x009896800000895d */ /* 0x004fea0003900000 */
[----:B------:R-:W2:Y:S02]  /*5e20*/  @!P0 SYNCS.PHASECHK.TRANS64 P0, [R65+URZ+0x10], R0 ;  /* 0x00001000410085a7 */ /* 0x000ea4000800007f */
[----:B--2---:R-:W-:Y:S05]  /*5e30*/  @!P0 BRA `(.L_x_35) ;  /* 0xfffffffc00f08947 */ /* 0x004fea000383ffff */
[----:B------:R-:W-:Y:S05]  /*5e40*/  BRA `(.L_x_124) ;  /* 0xffffffc000e47947 */ /* 0x000fea000383ffff */
.L_x_104:
[----:B------:R-:W-:Y:S01]  /*5e50*/  BSSY B1, `(.L_x_125) ;  /* 0x0000006000017945 */ /* 0x000fe20003800000 */
[----:B------:R-:W-:-:S07]  /*5e60*/  IMAD.MOV.U32 R15, RZ, RZ, -0x1 ;  /* 0xffffffffff0f7424 */ /* 0x000fce00078e00ff */
[----:B-----5:R-:W-:Y:S05]  /*5e70*/  WARPSYNC.COLLECTIVE R15, `(.L_x_126) ;  /* 0x000000000f0c7348 */ /* 0x020fea0003c00000 */
[----:B------:R-:W-:Y:S02]  /*5e80*/  ELECT P6, UR62, PT ;  /* 0x00000000003e782f */ /* 0x000fe400038c0000 */
[----:B------:R-:W-:Y:S01]  /*5e90*/  MOV R14, UR62 ;  /* 0x0000003e000e7c02 */ /* 0x000fe20008000f00 */
[----:B-----5:R-:W-:Y:S10]  /*5ea0*/  ENDCOLLECTIVE ;  /* 0x000000000000791b */ /* 0x020ff40003800000 */
.L_x_126:
[----:B------:R-:W-:Y:S05]  /*5eb0*/  BSYNC B1 ;  /* 0x0000000000017941 */ /* 0x000fea0003800000 */
.L_x_125:
[----:B------:R-:W-:Y:S05]  /*5ec0*/  BRA `(.L_x_127) ;  /* 0xfffffff0000c7947 */ /* 0x000fea000383ffff */
.L_x_107:
[----:B0-----:R0:W1:Y:S02]  /*5ed0*/  SYNCS.PHASECHK.TRANS64.TRYWAIT P1, [R10+URZ+0x18], R5 ;  /* 0x000018050a0075a7 */ /* 0x001064000802017f */
[----:B-1----:R-:W-:Y:S05]  /*5ee0*/  @!P1 NANOSLEEP.SYNCS 0x989680 ;  /* 0x009896800000995d */ /* 0x002fea0003900000 */
[----:B------:R-:W1:Y:S02]  /*5ef0*/  @!P1 SYNCS.PHASECHK.TRANS64 P1, [R10+URZ+0x18], R5 ;  /* 0x000018050a0095a7 */ /* 0x000e64000802007f */
[----:B-1----:R-:W-:Y:S05]  /*5f00*/  @!P1 BRA `(.L_x_107) ;  /* 0xfffffffc00f09947 */ /* 0x002fea000383ffff */
[----:B------:R-:W-:Y:S05]  /*5f10*/  BRA `(.L_x_128) ;  /* 0xfffffff000447947 */ /* 0x000fea000383ffff */
.L_x_116:
[----:B------:R-:W-:Y:S01]  /*5f20*/  BSSY B0, `(.L_x_129) ;  /* 0x0000006000007945 */ /* 0x000fe20003800000 */
[----:B------:R-:W-:-:S07]  /*5f30*/  IMAD.MOV.U32 R15, RZ, RZ, -0x1 ;  /* 0xffffffffff0f7424 */ /* 0x000fce00078e00ff */
[----:B-----5:R-:W-:Y:S05]  /*5f40*/  WARPSYNC.COLLECTIVE R15, `(.L_x_130) ;  /* 0x000000000f0c7348 */ /* 0x020fea0003c00000 */
[----:B------:R-:W-:Y:S02]  /*5f50*/  ELECT P6, UR62, PT ;  /* 0x00000000003e782f */ /* 0x000fe400038c0000 */
[----:B------:R-:W-:Y:S01]  /*5f60*/  MOV R14, UR62 ;  /* 0x0000003e000e7c02 */ /* 0x000fe20008000f00 */
[----:B-----5:R-:W-:Y:S10]  /*5f70*/  ENDCOLLECTIVE ;  /* 0x000000000000791b */ /* 0x020ff40003800000 */
.L_x_130:
[----:B------:R-:W-:Y:S05]  /*5f80*/  BSYNC B0 ;  /* 0x0000000000007941 */ /* 0x000fea0003800000 */
.L_x_129:
[----:B------:R-:W-:Y:S05]  /*5f90*/  BRA `(.L_x_131) ;  /* 0xfffffff800c87947 */ /* 0x000fea000383ffff */
.L_x_120:
[----:B0-----:R0:W1:Y:S02]  /*5fa0*/  SYNCS.PHASECHK.TRANS64.TRYWAIT P0, [R9+URZ], R4 ;  /* 0x00000004090075a7 */ /* 0x001064000800017f */
[----:B-1----:R-:W-:Y:S05]  /*5fb0*/  @!P0 NANOSLEEP.SYNCS 0x989680 ;  /* 0x009896800000895d */ /* 0x002fea0003900000 */
[----:B------:R-:W1:Y:S02]  /*5fc0*/  @!P0 SYNCS.PHASECHK.TRANS64 P0, [R9+URZ], R4 ;  /* 0x00000004090085a7 */ /* 0x000e64000800007f */
[----:B-1----:R-:W-:Y:S05]  /*5fd0*/  @!P0 BRA `(.L_x_120) ;  /* 0xfffffffc00f08947 */ /* 0x002fea000383ffff */
[----:B------:R-:W-:Y:S05]  /*5fe0*/  BRA `(.L_x_132) ;  /* 0xfffffffc00087947 */ /* 0x000fea000383ffff */
.L_x_121:
[----:B0-----:R0:W1:Y:S02]  /*5ff0*/  SYNCS.PHASECHK.TRANS64.TRYWAIT P0, [R6+URZ], R5 ;  /* 0x00000005060075a7 */ /* 0x001064000800017f */
[----:B-1----:R-:W-:Y:S05]  /*6000*/  @!P0 NANOSLEEP.SYNCS 0x989680 ;  /* 0x009896800000895d */ /* 0x002fea0003900000 */
[----:B------:R-:W1:Y:S02]  /*6010*/  @!P0 SYNCS.PHASECHK.TRANS64 P0, [R6+URZ], R5 ;  /* 0x00000005060085a7 */ /* 0x000e64000800007f */
[----:B-1----:R-:W-:Y:S05]  /*6020*/  @!P0 BRA `(.L_x_121) ;  /* 0xfffffffc00f08947 */ /* 0x002fea000383ffff */
[----:B------:R-:W-:Y:S05]  /*6030*/  BRA `(.L_x_133) ;  /* 0xfffffffc00107947 */ /* 0x000fea000383ffff */
.L_x_134:
[----:B------:R-:W-:-:S00]  /*6040*/  BRA `(.L_x_134) ;  /* 0xfffffffc00fc7947 */ /* 0x000fc0000383ffff */
[----:B------:R-:W-:-:S00]  /*6050*/  NOP ;  /* 0x0000000000007918 */ /* 0x000fc00000000000 */
        /* <DEDUP_REMOVED lines=10> */
.L_x_135:


//--------------------- .nv.global.init           --------------------------
	.section	.nv.global.init,"aw",@progbits
.nv.global.init:
	.type		$str$22,@object
	.size		$str$22,($str$23 - $str$22)
$str$22:
        /*0000*/ 	.byte	0x6b, 0x5f, 0x74, 0x69, 0x6c, 0x65, 0x5f, 0x63, 0x6f, 0x75, 0x6e, 0x74, 0x20, 0x3e, 0x3d, 0x20
        /*0010*/ 	.byte	0x31, 0x00
	.type		$str$23,@object
	.size		$str$23,(__unnamed_1 - $str$23)
$str$23:
        /*0012*/ 	.byte	0x2f, 0x74, 0x6d, 0x70, 0x2f, 0x63, 0x75, 0x74, 0x6c, 0x61, 0x73, 0x73, 0x5f, 0x73, 0x77, 0x65
        /*0022*/ 	.byte	0x65, 0x70, 0x5f, 0x73, 0x72, 0x63, 0x2f, 0x69, 0x6e, 0x63, 0x6c, 0x75, 0x64, 0x65, 0x2f, 0x63
        /*0032*/ 	.byte	0x75, 0x74, 0x6c, 0x61, 0x73, 0x73, 0x2f, 0x67, 0x65, 0x6d, 0x6d, 0x2f, 0x63, 0x6f, 0x6c, 0x6c
        /*0042*/ 	.byte	0x65, 0x63, 0x74, 0x69, 0x76, 0x65, 0x2f, 0x73, 0x6d, 0x39, 0x30, 0x5f, 0x6d, 0x6d, 0x61, 0x5f
        /*0052*/ 	.byte	0x74, 0x6d, 0x61, 0x5f, 0x67, 0x6d, 0x6d, 0x61, 0x5f, 0x73, 0x73, 0x5f, 0x77, 0x61, 0x72, 0x70
        /*0062*/ 	.byte	0x73, 0x70, 0x65, 0x63, 0x69, 0x61, 0x6c, 0x69, 0x7a, 0x65, 0x64, 0x2e, 0x68, 0x70, 0x70, 0x00
	.type		__unnamed_1,@object
	.size		__unnamed_1,(.L_0 - __unnamed_1)
__unnamed_1:
        /*0072*/ 	.byte	0x76, 0x6f, 0x69, 0x64, 0x20, 0x63, 0x75, 0x74, 0x6c, 0x61, 0x73, 0x73, 0x3a, 0x3a, 0x67, 0x65
        /* <DEDUP_REMOVED lines=181> */
        /*0bd2*/ 	.byte	0x5d, 0x00
.L_0:


//--------------------- .nv.shared._ZN7cutlass13device_kernelINS_4gemm6kernel13GemmUniversalIN4cute5tupleIJiiiiEEENS1_10collective13CollectiveMmaINS1_34MainloopSm90TmaGmmaWarpSpecializedILi3ENS5_IJNS4_1CILi2EEESB_NSA_ILi1EEEEEENS1_32KernelTmaWarpSpecializedPingpongEEENS5_IJNSA_ILi64EEESG_SG_EEENS_10bfloat16_tENS5_IJlSC_lEEESI_SJ_NS4_8TiledMMAINS4_8MMA_AtomIJNS4_4SM904GMMA27MMA_64x64x16_F32BF16BF16_SSILNSN_5MajorE0ELSP_0ELNSN_7ScaleInE1ELSQ_1EEEEEENS4_6LayoutINS5_IJSC_SC_SC_EEENS5_IJNSA_ILi0EEESV_SV_EEEEENS5_IJNS4_10UnderscoreESY_SY_EEEEENS4_23SM90_TMA_LOAD_MULTICASTENS4_14ComposedLayoutINS4_7SwizzleILi3ELi4ELi3EEENS4_18smem_ptr_flag_bitsILi16EEENST_INS5_IJNSA_ILi8EEESG_EEENS5_IJSG_SC_EEEEEEEvNS4_8identityES11_S1B_vS1C_EENS_8epilogue10collective6detail29Sm90TmaWarpSpecializedAdapterINS1F_15DefaultEpilogueISI_SJ_SJ_NS1E_6thread17LinearCombinationISI_Li1EffLNS1J_9ScaleType4KindE0ELNS_15FloatRoundStyleE2ESI_EENS1_15EpilogueDefaultEEEEEvvEEEEvNT_6ParamsE --------------------------
	.section	.nv.shared._ZN7cutlass13device_kernelINS_4gemm6kernel13GemmUniversalIN4cute5tupleIJiiiiEEENS1_10collective13CollectiveMmaINS1_34MainloopSm90TmaGmmaWarpSpecializedILi3ENS5_IJNS4_1CILi2EEESB_NSA_ILi1EEEEEENS1_32KernelTmaWarpSpecializedPingpongEEENS5_IJNSA_ILi64EEESG_SG_EEENS_10bfloat16_tENS5_IJlSC_lEEESI_SJ_NS4_8TiledMMAINS4_8MMA_AtomIJNS4_4SM904GMMA27MMA_64x64x16_F32BF16BF16_SSILNSN_5MajorE0ELSP_0ELNSN_7ScaleInE1ELSQ_1EEEEEENS4_6LayoutINS5_IJSC_SC_SC_EEENS5_IJNSA_ILi0EEESV_SV_EEEEENS5_IJNS4_10UnderscoreESY_SY_EEEEENS4_23SM90_TMA_LOAD_MULTICASTENS4_14ComposedLayoutINS4_7SwizzleILi3ELi4ELi3EEENS4_18smem_ptr_flag_bitsILi16EEENST_INS5_IJNSA_ILi8EEESG_EEENS5_IJSG_SC_EEEEEEEvNS4_8identityES11_S1B_vS1C_EENS_8epilogue10collective6detail29Sm90TmaWarpSpecializedAdapterINS1F_15DefaultEpilogueISI_SJ_SJ_NS1E_6thread17LinearCombinationISI_Li1EffLNS1J_9ScaleType4KindE0ELNS_15FloatRoundStyleE2ESI_EENS1_15EpilogueDefaultEEEEEvvEEEEvNT_6ParamsE,"aw",@nobits
	.sectionflags	@""
	.align	16
	.zero		1024


//--------------------- .nv.shared.reserved.0     --------------------------
	.section	.nv.shared.reserved.0,"aw",@nobits
	.weak		__nv_reservedSMEM_offset_0_alias
	.size		__nv_reservedSMEM_offset_0_alias, 0, 0
	.other		__nv_reservedSMEM_offset_0_alias,@"STO_CUDA_RESERVED_SHARED STV_DEFAULT"
__nv_reservedSMEM_offset_0_alias:
	.zero		0


//--------------------- .nv.global                --------------------------
	.section	.nv.global,"aw",@nobits
.nv.global:
	.type		_ZN39_INTERNAL_7da6285b_4_k_cu_593b176c_35624cute1_E,@object
	.size		_ZN39_INTERNAL_7da6285b_4_k_cu_593b176c_35624cute1_E,(_ZN39_INTERNAL_7da6285b_4_k_cu_593b176c_35624cuda3std3__45__cpo6cbeginE - _ZN39_INTERNAL_7da6285b_4_k_cu_593b176c_35624cute1_E)
_ZN39_INTERNAL_7da6285b_4_k_cu_593b176c_35624cute1_E:
	.zero		1
	.type		_ZN39_INTERNAL_7da6285b_4_k_cu_593b176c_35624cuda3std3__45__cpo6cbeginE,@object
	.size		_ZN39_INTERNAL_7da6285b_4_k_cu_593b176c_35624cuda3std3__45__cpo6cbeginE,(_ZN39_INTERNAL_7da6285b_4_k_cu_593b176c_35624cuda3std3__48in_placeE - _ZN39_INTERNAL_7da6285b_4_k_cu_593b176c_35624cuda3std3__45__cpo6cbeginE)
_ZN39_INTERNAL_7da6285b_4_k_cu_593b176c_35624cuda3std3__45__cpo6cbeginE:
	.zero		1
	.type		_ZN39_INTERNAL_7da6285b_4_k_cu_593b176c_35624cuda3std3__48in_placeE,@object
	.size		_ZN39_INTERNAL_7da6285b_4_k_cu_593b176c_35624cuda3std3__48in_placeE,(_ZN39_INTERNAL_7da6285b_4_k_cu_593b176c_35624cuda3std6ranges3__45__cpo9iter_moveE - _ZN39_INTERNAL_7da6285b_4_k_cu_593b176c_35624cuda3std3__48in_placeE)
_ZN39_INTERNAL_7da6285b_4_k_cu_593b176c_35624cuda3std3__48in_placeE:
	.zero		1
	.type		_ZN39_INTERNAL_7da6285b_4_k_cu_593b176c_35624cuda3std6ranges3__45__cpo9iter_moveE,@object
	.size		_ZN39_INTERNAL_7da6285b_4_k_cu_593b176c_35624cuda3std6ranges3__45__cpo9iter_moveE,(_ZN39_INTERNAL_7da6285b_4_k_cu_593b176c_35624cuda3std3__45__cpo5beginE - _ZN39_INTERNAL_7da6285b_4_k_cu_593b176c_35624cuda3std6ranges3__45__cpo9iter_moveE)
_ZN39_INTERNAL_7da6285b_4_k_cu_593b176c_35624cuda3std6ranges3__45__cpo9iter_moveE:
	.zero		1
	.type		_ZN39_INTERNAL_7da6285b_4_k_cu_593b176c_35624cuda3std3__45__cpo5beginE,@object
	.size		_ZN39_INTERNAL_7da6285b_4_k_cu_593b176c_35624cuda3std3__45__cpo5beginE,(_ZN39_INTERNAL_7da6285b_4_k_cu_593b176c_35624cuda3std3__441_GLOBAL__N__7da6285b_4_k_cu_593b176c_35626ignoreE - _ZN39_INTERNAL_7da6285b_4_k_cu_593b176c_35624cuda3std3__45__cpo5beginE)
_ZN39_INTERNAL_7da6285b_4_k_cu_593b176c_35624cuda3std3__45__cpo5beginE:
	.zero		1
	.type		_ZN39_INTERNAL_7da6285b_4_k_cu_593b176c_35624cuda3std3__441_GLOBAL__N__7da6285b_4_k_cu_593b176c_35626ignoreE,@object
	.size		_ZN39_INTERNAL_7da6285b_4_k_cu_593b176c_35624cuda3std3__441_GLOBAL__N__7da6285b_4_k_cu_593b176c_35626ignoreE,(_ZN39_INTERNAL_7da6285b_4_k_cu_593b176c_35624cute7productE - _ZN39_INTERNAL_7da6285b_4_k_cu_593b176c_35624cuda3std3__441_GLOBAL__N__7da6285b_4_k_cu_593b176c_35626ignoreE)
_ZN39_INTERNAL_7da6285b_4_k_cu_593b176c_35624cuda3std3__441_GLOBAL__N__7da6285b_4_k_cu_593b176c_35626ignoreE:
	.zero		1
	.type		_ZN39_INTERNAL_7da6285b_4_k_cu_593b176c_35624cute7productE,@object
	.size		_ZN39_INTERNAL_7da6285b_4_k_cu_593b176c_35624cute7productE,(_ZN39_INTERNAL_7da6285b_4_k_cu_593b176c_35624cuda3std3__45__cpo3endE - _ZN39_INTERNAL_7da6285b_4_k_cu_593b176c_35624cute7productE)
_ZN39_INTERNAL_7da6285b_4_k_cu_593b176c_35624cute7productE:
	.zero		1
	.type		_ZN39_INTERNAL_7da6285b_4_k_cu_593b176c_35624cuda3std3__45__cpo3endE,@object
	.size		_ZN39_INTERNAL_7da6285b_4_k_cu_593b176c_35624cuda3std3__45__cpo3endE,(_ZN39_INTERNAL_7da6285b_4_k_cu_593b176c_35624cuda3std3__419piecewise_constructE - _ZN39_INTERNAL_7da6285b_4_k_cu_593b176c_35624cuda3std3__45__cpo3endE)
_ZN39_INTERNAL_7da6285b_4_k_cu_593b176c_35624cuda3std3__45__cpo3endE:
	.zero		1
	.type		_ZN39_INTERNAL_7da6285b_4_k_cu_593b176c_35624cuda3std3__419piecewise_constructE,@object
	.size		_ZN39_INTERNAL_7da6285b_4_k_cu_593b176c_35624cuda3std3__419piecewise_constructE,(_ZN39_INTERNAL_7da6285b_4_k_cu_593b176c_35624cuda3std3__45__cpo4cendE - _ZN39_INTERNAL_7da6285b_4_k_cu_593b176c_35624cuda3std3__419piecewise_constructE)
_ZN39_INTERNAL_7da6285b_4_k_cu_593b176c_35624cuda3std3__419piecewise_constructE:
	.zero		1
	.type		_ZN39_INTERNAL_7da6285b_4_k_cu_593b176c_35624cuda3std3__45__cpo4cendE,@object
	.size		_ZN39_INTERNAL_7da6285b_4_k_cu_593b176c_35624cuda3std3__45__cpo4cendE,(_ZN39_INTERNAL_7da6285b_4_k_cu_593b176c_35624cuda3std6ranges3__45__cpo4swapE - _ZN39_INTERNAL_7da6285b_4_k_cu_593b176c_35624cuda3std3__45__cpo4cendE)
_ZN39_INTERNAL_7da6285b_4_k_cu_593b176c_35624cuda3std3__45__cpo4cendE:
	.zero		1
	.type		_ZN39_INTERNAL_7da6285b_4_k_cu_593b176c_35624cuda3std6ranges3__45__cpo4swapE,@object
	.size		_ZN39_INTERNAL_7da6285b_4_k_cu_593b176c_35624cuda3std6ranges3__45__cpo4swapE,(.L_8 - _ZN39_INTERNAL_7da6285b_4_k_cu_593b176c_35624cuda3std6ranges3__45__cpo4swapE)
_ZN39_INTERNAL_7da6285b_4_k_cu_593b176c_35624cuda3std6ranges3__45__cpo4swapE:
	.zero		1
.L_8:


//--------------------- .nv.constant0._ZN7cutlass13device_kernelINS_4gemm6kernel13GemmUniversalIN4cute5tupleIJiiiiEEENS1_10collective13CollectiveMmaINS1_34MainloopSm90TmaGmmaWarpSpecializedILi3ENS5_IJNS4_1CILi2EEESB_NSA_ILi1EEEEEENS1_32KernelTmaWarpSpecializedPingpongEEENS5_IJNSA_ILi64EEESG_SG_EEENS_10bfloat16_tENS5_IJlSC_lEEESI_SJ_NS4_8TiledMMAINS4_8MMA_AtomIJNS4_4SM904GMMA27MMA_64x64x16_F32BF16BF16_SSILNSN_5MajorE0ELSP_0ELNSN_7ScaleInE1ELSQ_1EEEEEENS4_6LayoutINS5_IJSC_SC_SC_EEENS5_IJNSA_ILi0EEESV_SV_EEEEENS5_IJNS4_10UnderscoreESY_SY_EEEEENS4_23SM90_TMA_LOAD_MULTICASTENS4_14ComposedLayoutINS4_7SwizzleILi3ELi4ELi3EEENS4_18smem_ptr_flag_bitsILi16EEENST_INS5_IJNSA_ILi8EEESG_EEENS5_IJSG_SC_EEEEEEEvNS4_8identityES11_S1B_vS1C_EENS_8epilogue10collective6detail29Sm90TmaWarpSpecializedAdapterINS1F_15DefaultEpilogueISI_SJ_SJ_NS1E_6thread17LinearCombinationISI_Li1EffLNS1J_9ScaleType4KindE0ELNS_15FloatRoundStyleE2ESI_EENS1_15EpilogueDefaultEEEEEvvEEEEvNT_6ParamsE --------------------------
	.section	.nv.constant0._ZN7cutlass13device_kernelINS_4gemm6kernel13GemmUniversalIN4cute5tupleIJiiiiEEENS1_10collective13CollectiveMmaINS1_34MainloopSm90TmaGmmaWarpSpecializedILi3ENS5_IJNS4_1CILi2EEESB_NSA_ILi1EEEEEENS1_32KernelTmaWarpSpecializedPingpongEEENS5_IJNSA_ILi64EEESG_SG_EEENS_10bfloat16_tENS5_IJlSC_lEEESI_SJ_NS4_8TiledMMAINS4_8MMA_AtomIJNS4_4SM904GMMA27MMA_64x64x16_F32BF16BF16_SSILNSN_5MajorE0ELSP_0ELNSN_7ScaleInE1ELSQ_1EEEEEENS4_6LayoutINS5_IJSC_SC_SC_EEENS5_IJNSA_ILi0EEESV_SV_EEEEENS5_IJNS4_10UnderscoreESY_SY_EEEEENS4_23SM90_TMA_LOAD_MULTICASTENS4_14ComposedLayoutINS4_7SwizzleILi3ELi4ELi3EEENS4_18smem_ptr_flag_bitsILi16EEENST_INS5_IJNSA_ILi8EEESG_EEENS5_IJSG_SC_EEEEEEEvNS4_8identityES11_S1B_vS1C_EENS_8epilogue10collective6detail29Sm90TmaWarpSpecializedAdapterINS1F_15DefaultEpilogueISI_SJ_SJ_NS1E_6thread17LinearCombinationISI_Li1EffLNS1J_9ScaleType4KindE0ELNS_15FloatRoundStyleE2ESI_EENS1_15EpilogueDefaultEEEEEvvEEEEvNT_6ParamsE,"a",@progbits
	.sectionflags	@""
	.align	4
.nv.constant0._ZN7cutlass13device_kernelINS_4gemm6kernel13GemmUniversalIN4cute5tupleIJiiiiEEENS1_10collective13CollectiveMmaINS1_34MainloopSm90TmaGmmaWarpSpecializedILi3ENS5_IJNS4_1CILi2EEESB_NSA_ILi1EEEEEENS1_32KernelTmaWarpSpecializedPingpongEEENS5_IJNSA_ILi64EEESG_SG_EEENS_10bfloat16_tENS5_IJlSC_lEEESI_SJ_NS4_8TiledMMAINS4_8MMA_AtomIJNS4_4SM904GMMA27MMA_64x64x16_F32BF16BF16_SSILNSN_5MajorE0ELSP_0ELNSN_7ScaleInE1ELSQ_1EEEEEENS4_6LayoutINS5_IJSC_SC_SC_EEENS5_IJNSA_ILi0EEESV_SV_EEEEENS5_IJNS4_10UnderscoreESY_SY_EEEEENS4_23SM90_TMA_LOAD_MULTICASTENS4_14ComposedLayoutINS4_7SwizzleILi3ELi4ELi3EEENS4_18smem_ptr_flag_bitsILi16EEENST_INS5_IJNSA_ILi8EEESG_EEENS5_IJSG_SC_EEEEEEEvNS4_8identityES11_S1B_vS1C_EENS_8epilogue10collective6detail29Sm90TmaWarpSpecializedAdapterINS1F_15DefaultEpilogueISI_SJ_SJ_NS1E_6thread17LinearCombinationISI_Li1EffLNS1J_9ScaleType4KindE0ELNS_15FloatRoundStyleE2ESI_EENS1_15EpilogueDefaultEEEEEvvEEEEvNT_6ParamsE:
	.zero		1664


//--------------------- SYMBOLS --------------------------

	.type		.nv.reservedSmem.offset0,@object
	.size		.nv.reservedSmem.offset0,0x4
	.type		__assertfail,@function
